// auto-generated by cutlass_sweep.gemm — config: {"arch": "sm_90", "cluster_m": 1, "cluster_n": 1, "dtype": "fp16", "dtype_b": "fp16", "layout": "nt", "stages": 0, "tile_k": 32, "tile_m": 128, "tile_n": 240}
#include "cutlass/cutlass.h"
#include "cutlass/gemm/collective/collective_builder.hpp"
#include "cutlass/gemm/device/gemm_universal_adapter.h"
#include "cutlass/gemm/kernel/gemm_universal.hpp"
#include "cutlass/epilogue/collective/collective_builder.hpp"

using ElemA = cutlass::half_t;
using ElemB = cutlass::half_t;
using ElemCD = cutlass::half_t;
using Acc  = float;
using TileShape    = cute::Shape<cute::_128, cute::_240, cute::_32>;
using ClusterShape = cute::Shape<cute::_1, cute::_1, cute::_1>;

using CollectiveEpilogue = typename cutlass::epilogue::collective::CollectiveBuilder<
    cutlass::arch::Sm90, cutlass::arch::OpClassTensorOp,
    TileShape, ClusterShape,
    cutlass::epilogue::collective::EpilogueTileAuto,
    Acc, Acc,
    ElemCD, cutlass::layout::RowMajor, 128 / cutlass::sizeof_bits<ElemCD>::value,
    ElemCD, cutlass::layout::RowMajor, 128 / cutlass::sizeof_bits<ElemCD>::value,
    cutlass::epilogue::collective::EpilogueScheduleAuto
  >::CollectiveOp;

using CollectiveMainloop = typename cutlass::gemm::collective::CollectiveBuilder<
    cutlass::arch::Sm90, cutlass::arch::OpClassTensorOp,
    ElemA, cutlass::layout::RowMajor, 128 / cutlass::sizeof_bits<ElemA>::value,
    ElemB, cutlass::layout::ColumnMajor, 128 / cutlass::sizeof_bits<ElemB>::value,
    Acc,
    TileShape, ClusterShape,
    cutlass::gemm::collective::StageCountAutoCarveout<static_cast<int>(sizeof(typename CollectiveEpilogue::SharedStorage))>,
    cutlass::gemm::collective::KernelScheduleAuto
  >::CollectiveOp;

using GemmKernel = cutlass::gemm::kernel::GemmUniversal<
    cute::Shape<int,int,int,int>,
    CollectiveMainloop,
    CollectiveEpilogue
>;
using Gemm = cutlass::gemm::device::GemmUniversalAdapter<GemmKernel>;

// Force the device kernel symbol into the cubin without needing a host main.
auto* _anchor = &cutlass::device_kernel<GemmKernel>;


// ===== COMPILED SASS (sm_90a) =====

	.target	sm_90a

	.elftype	@"ET_EXEC"


//--------------------- .note.nv.tkinfo           --------------------------
	.section	.note.nv.tkinfo,"",@"SHT_NOTE"
	.sectionflags	@"SHF_NOTE_NV_TKINFO"
	.tkinfo
        /*0018*/ 	.word	0x00000002
        /*0030*/ 	.string	""
        /*0030*/ 	.string	"ptxas"
        /*0030*/ 	.string	"Cuda compilation tools, release 13.0, V13.0.88"
        /*0030*/ 	.string	"Build cuda_13.0.r13.0/compiler.36424714_0"
        /*0030*/ 	.string	"-arch sm_90a -m 64 "



//--------------------- .note.nv.cuinfo           --------------------------
	.section	.note.nv.cuinfo,"",@"SHT_NOTE"
	.sectionflags	@"SHF_NOTE_NV_CUINFO"
        /*0018*/ 	.short	0x0002
        /*001a*/ 	.short	0x005a
        /*001c*/ 	.short	0x0082
	.zero		2


//--------------------- .nv.info                  --------------------------
	.section	.nv.info,"",@"SHT_CUDA_INFO"
	.align	4


	//----- nvinfo : EIATTR_REGCOUNT
	.align		4
        /*0000*/ 	.byte	0x04, 0x2f
        /*0002*/ 	.short	(.L_15 - .L_14)
	.align		4
.L_14:
        /*0004*/ 	.word	index@(_ZN7cutlass13device_kernelINS_4gemm6kernel13GemmUniversalIN4cute5tupleIJiiiiEEENS1_10collective13CollectiveMmaINS1_34MainloopSm90TmaGmmaWarpSpecializedILi9ENS5_IJNS4_1CILi1EEESB_SB_EEENS1_35KernelTmaWarpSpecializedCooperativeEEENS5_IJNSA_ILi128EEENSA_ILi240EEENSA_ILi32EEEEEENS_6half_tENS5_IJlSB_lEEESJ_SK_NS4_8TiledMMAINS4_8MMA_AtomIJNS4_4SM904GMMA25MMA_64x16x16_F32F16F16_SSILNSO_5MajorE0ELSQ_0ELNSO_7ScaleInE1ELSR_1EEEEEENS4_6LayoutINS5_IJNSA_ILi2EEESB_SB_EEENS5_IJSB_NSA_ILi0EEESX_EEEEENS5_IJNS4_10UnderscoreES10_S10_EEEEENS4_13SM90_TMA_LOADENS4_14ComposedLayoutINS4_7SwizzleILi2ELi4ELi3EEENS4_18smem_ptr_flag_bitsILi16EEENSU_INS5_IJNSA_ILi8EEESH_EEENS5_IJSH_SB_EEEEEEEvNS4_8identityES13_S1D_vS1E_EENS_8epilogue10collective6detail29Sm90TmaWarpSpecializedAdapterINS1H_15DefaultEpilogueISJ_SK_SK_NS1G_6thread17LinearCombinationISJ_Li1EffLNS1L_9ScaleType4KindE0ELNS_15FloatRoundStyleE2ESJ_EENS1_15EpilogueDefaultEEEEEvvEEEEvNT_6ParamsE)
        /*0008*/ 	.word	0x000000a8


	//----- nvinfo : EIATTR_FRAME_SIZE
	.align		4
.L_15:
        /*000c*/ 	.byte	0x04, 0x11
        /*000e*/ 	.short	(.L_17 - .L_16)
	.align		4
.L_16:
        /*0010*/ 	.word	index@(_ZN7cutlass13device_kernelINS_4gemm6kernel13GemmUniversalIN4cute5tupleIJiiiiEEENS1_10collective13CollectiveMmaINS1_34MainloopSm90TmaGmmaWarpSpecializedILi9ENS5_IJNS4_1CILi1EEESB_SB_EEENS1_35KernelTmaWarpSpecializedCooperativeEEENS5_IJNSA_ILi128EEENSA_ILi240EEENSA_ILi32EEEEEENS_6half_tENS5_IJlSB_lEEESJ_SK_NS4_8TiledMMAINS4_8MMA_AtomIJNS4_4SM904GMMA25MMA_64x16x16_F32F16F16_SSILNSO_5MajorE0ELSQ_0ELNSO_7ScaleInE1ELSR_1EEEEEENS4_6LayoutINS5_IJNSA_ILi2EEESB_SB_EEENS5_IJSB_NSA_ILi0EEESX_EEEEENS5_IJNS4_10UnderscoreES10_S10_EEEEENS4_13SM90_TMA_LOADENS4_14ComposedLayoutINS4_7SwizzleILi2ELi4ELi3EEENS4_18smem_ptr_flag_bitsILi16EEENSU_INS5_IJNSA_ILi8EEESH_EEENS5_IJSH_SB_EEEEEEEvNS4_8identityES13_S1D_vS1E_EENS_8epilogue10collective6detail29Sm90TmaWarpSpecializedAdapterINS1H_15DefaultEpilogueISJ_SK_SK_NS1G_6thread17LinearCombinationISJ_Li1EffLNS1L_9ScaleType4KindE0ELNS_15FloatRoundStyleE2ESJ_EENS1_15EpilogueDefaultEEEEEvvEEEEvNT_6ParamsE)
        /*0014*/ 	.word	0x00000000


	//----- nvinfo : EIATTR_MIN_STACK_SIZE
	.align		4
.L_17:
        /*0018*/ 	.byte	0x04, 0x12
        /*001a*/ 	.short	(.L_19 - .L_18)
	.align		4
.L_18:
        /*001c*/ 	.word	index@(_ZN7cutlass13device_kernelINS_4gemm6kernel13GemmUniversalIN4cute5tupleIJiiiiEEENS1_10collective13CollectiveMmaINS1_34MainloopSm90TmaGmmaWarpSpecializedILi9ENS5_IJNS4_1CILi1EEESB_SB_EEENS1_35KernelTmaWarpSpecializedCooperativeEEENS5_IJNSA_ILi128EEENSA_ILi240EEENSA_ILi32EEEEEENS_6half_tENS5_IJlSB_lEEESJ_SK_NS4_8TiledMMAINS4_8MMA_AtomIJNS4_4SM904GMMA25MMA_64x16x16_F32F16F16_SSILNSO_5MajorE0ELSQ_0ELNSO_7ScaleInE1ELSR_1EEEEEENS4_6LayoutINS5_IJNSA_ILi2EEESB_SB_EEENS5_IJSB_NSA_ILi0EEESX_EEEEENS5_IJNS4_10UnderscoreES10_S10_EEEEENS4_13SM90_TMA_LOADENS4_14ComposedLayoutINS4_7SwizzleILi2ELi4ELi3EEENS4_18smem_ptr_flag_bitsILi16EEENSU_INS5_IJNSA_ILi8EEESH_EEENS5_IJSH_SB_EEEEEEEvNS4_8identityES13_S1D_vS1E_EENS_8epilogue10collective6detail29Sm90TmaWarpSpecializedAdapterINS1H_15DefaultEpilogueISJ_SK_SK_NS1G_6thread17LinearCombinationISJ_Li1EffLNS1L_9ScaleType4KindE0ELNS_15FloatRoundStyleE2ESJ_EENS1_15EpilogueDefaultEEEEEvvEEEEvNT_6ParamsE)
        /*0020*/ 	.word	0x00000000
.L_19:


//--------------------- .nv.compat                --------------------------
	.section	.nv.compat,"",@"SHT_CUDA_COMPAT_INFO"
	.align	4
        /*0000*/ 	.byte	0x02, 0x09, 0x01, 0x00, 0x02, 0x02, 0x04, 0x00, 0x02, 0x05, 0x05, 0x00, 0x03, 0x07, 0x01, 0x01
        /*0010*/ 	.byte	0x02, 0x03, 0x01, 0x00, 0x02, 0x06, 0x01, 0x00, 0x04, 0x0b, 0x08, 0x00, 0x00, 0x00, 0x00, 0x00
        /*0020*/ 	.byte	0x00, 0x00, 0x00, 0x00


//--------------------- .nv.info._ZN7cutlass13device_kernelINS_4gemm6kernel13GemmUniversalIN4cute5tupleIJiiiiEEENS1_10collective13CollectiveMmaINS1_34MainloopSm90TmaGmmaWarpSpecializedILi9ENS5_IJNS4_1CILi1EEESB_SB_EEENS1_35KernelTmaWarpSpecializedCooperativeEEENS5_IJNSA_ILi128EEENSA_ILi240EEENSA_ILi32EEEEEENS_6half_tENS5_IJlSB_lEEESJ_SK_NS4_8TiledMMAINS4_8MMA_AtomIJNS4_4SM904GMMA25MMA_64x16x16_F32F16F16_SSILNSO_5MajorE0ELSQ_0ELNSO_7ScaleInE1ELSR_1EEEEEENS4_6LayoutINS5_IJNSA_ILi2EEESB_SB_EEENS5_IJSB_NSA_ILi0EEESX_EEEEENS5_IJNS4_10UnderscoreES10_S10_EEEEENS4_13SM90_TMA_LOADENS4_14ComposedLayoutINS4_7SwizzleILi2ELi4ELi3EEENS4_18smem_ptr_flag_bitsILi16EEENSU_INS5_IJNSA_ILi8EEESH_EEENS5_IJSH_SB_EEEEEEEvNS4_8identityES13_S1D_vS1E_EENS_8epilogue10collective6detail29Sm90TmaWarpSpecializedAdapterINS1H_15DefaultEpilogueISJ_SK_SK_NS1G_6thread17LinearCombinationISJ_Li1EffLNS1L_9ScaleType4KindE0ELNS_15FloatRoundStyleE2ESJ_EENS1_15EpilogueDefaultEEEEEvvEEEEvNT_6ParamsE --------------------------
	.section	.nv.info._ZN7cutlass13device_kernelINS_4gemm6kernel13GemmUniversalIN4cute5tupleIJiiiiEEENS1_10collective13CollectiveMmaINS1_34MainloopSm90TmaGmmaWarpSpecializedILi9ENS5_IJNS4_1CILi1EEESB_SB_EEENS1_35KernelTmaWarpSpecializedCooperativeEEENS5_IJNSA_ILi128EEENSA_ILi240EEENSA_ILi32EEEEEENS_6half_tENS5_IJlSB_lEEESJ_SK_NS4_8TiledMMAINS4_8MMA_AtomIJNS4_4SM904GMMA25MMA_64x16x16_F32F16F16_SSILNSO_5MajorE0ELSQ_0ELNSO_7ScaleInE1ELSR_1EEEEEENS4_6LayoutINS5_IJNSA_ILi2EEESB_SB_EEENS5_IJSB_NSA_ILi0EEESX_EEEEENS5_IJNS4_10UnderscoreES10_S10_EEEEENS4_13SM90_TMA_LOADENS4_14ComposedLayoutINS4_7SwizzleILi2ELi4ELi3EEENS4_18smem_ptr_flag_bitsILi16EEENSU_INS5_IJNSA_ILi8EEESH_EEENS5_IJSH_SB_EEEEEEEvNS4_8identityES13_S1D_vS1E_EENS_8epilogue10collective6detail29Sm90TmaWarpSpecializedAdapterINS1H_15DefaultEpilogueISJ_SK_SK_NS1G_6thread17LinearCombinationISJ_Li1EffLNS1L_9ScaleType4KindE0ELNS_15FloatRoundStyleE2ESJ_EENS1_15EpilogueDefaultEEEEEvvEEEEvNT_6ParamsE,"",@"SHT_CUDA_INFO"
	.sectionflags	@""
	.align	4


	//----- nvinfo : EIATTR_CUDA_API_VERSION
	.align		4
        /*0000*/ 	.byte	0x04, 0x37
        /*0002*/ 	.short	(.L_21 - .L_20)
.L_20:
        /*0004*/ 	.word	0x00000082


	//----- nvinfo : EIATTR_KPARAM_INFO
	.align		4
.L_21:
        /*0008*/ 	.byte	0x04, 0x17
        /*000a*/ 	.short	(.L_23 - .L_22)
.L_22:
        /*000c*/ 	.word	0x00000000
        /*0010*/ 	.short	0x0000
        /*0012*/ 	.short	0x0070
        /*0014*/ 	.byte	0x00, 0xf0, 0x01, 0x10


	//----- nvinfo : EIATTR_SPARSE_MMA_MASK
	.align		4
.L_23:
        /*0018*/ 	.byte	0x03, 0x50
        /*001a*/ 	.short	0x0000


	//----- nvinfo : EIATTR_MAXREG_COUNT
	.align		4
        /*001c*/ 	.byte	0x03, 0x1b
        /*001e*/ 	.short	0x00a8


	//----- nvinfo : EIATTR_NUM_BARRIERS
	.align		4
        /*0020*/ 	.byte	0x02, 0x4c
        /*0022*/ 	.byte	0x01
	.zero		1


	//----- nvinfo : EIATTR_EXTERNS
	.align		4
        /*0024*/ 	.byte	0x04, 0x0f
        /*0026*/ 	.short	(.L_25 - .L_24)


	//   ....[0]....
	.align		4
.L_24:
        /*0028*/ 	.word	index@(__assertfail)


	//----- nvinfo : EIATTR_MERCURY_ISA_VERSION
	.align		4
.L_25:
        /*002c*/ 	.byte	0x03, 0x5f
        /*002e*/ 	.short	0x0101


	//----- nvinfo : EIATTR_INT_WARP_WIDE_INSTR_OFFSETS
	.align		4
        /*0030*/ 	.byte	0x04, 0x31
        /*0032*/ 	.short	(.L_27 - .L_26)


	//   ....[0]....
.L_26:
        /*0034*/ 	.word	0x00000480


	//   ....[1]....
        /*0038*/ 	.word	0x000004b0


	//   ....[2]....
        /*003c*/ 	.word	0x00000590


	//----- nvinfo : EIATTR_COOP_GROUP_MASK_REGIDS
	.align		4
.L_27:
        /*0040*/ 	.byte	0x04, 0x29
        /*0042*/ 	.short	(.L_29 - .L_28)


	//   ....[0]....
.L_28:
        /*0044*/ 	.word	0xffffffff


	//   ....[1]....
        /*0048*/ 	.word	0xffffffff


	//   ....[2]....
        /*004c*/ 	.word	0xffffffff


	//   ....[3]....
        /*0050*/ 	.word	0xffffffff


	//   ....[4]....
        /*0054*/ 	.word	0xffffffff


	//----- nvinfo : EIATTR_COOP_GROUP_INSTR_OFFSETS
	.align		4
.L_29:
        /*0058*/ 	.byte	0x04, 0x28
        /*005a*/ 	.short	(.L_31 - .L_30)


	//   ....[0]....
.L_30:
        /*005c*/ 	.word	0x00000060


	//   ....[1]....
        /*0060*/ 	.word	0x00000070


	//   ....[2]....
        /*0064*/ 	.word	0x00000130


	//   ....[3]....
        /*0068*/ 	.word	0x00000390


	//   ....[4]....
        /*006c*/ 	.word	0x00001040


	//----- nvinfo : EIATTR_REG_RECONFIG
	.align		4
.L_31:
        /*0070*/ 	.byte	0x01, 0x54
	.zero		2


	//----- nvinfo : EIATTR_SYSCALL_OFFSETS
	.align		4
        /*0074*/ 	.byte	0x04, 0x46
        /*0076*/ 	.short	(.L_33 - .L_32)


	//   ....[0]....
.L_32:
        /*0078*/ 	.word	0x00001200


	//----- nvinfo : EIATTR_MBARRIER_INSTR_OFFSETS
	.align		4
.L_33:
        /*007c*/ 	.byte	0x04, 0x39
        /*007e*/ 	.short	(.L_35 - .L_34)


	//   ....[0]....
.L_34:
        /*0080*/ 	.word	0x00000250
        /*0084*/ 	.word	0x000000ff
        /*0088*/ 	.word	0x00000000
        /*008c*/ 	.short	0x0100
        /*008e*/ 	.byte	0x08
	.zero		1


	//   ....[1]....
        /*0090*/ 	.word	0x00000260
        /*0094*/ 	.word	0x000000ff
        /*0098*/ 	.word	0x00000048
        /*009c*/ 	.short	0x0100
        /*009e*/ 	.byte	0x08
	.zero		1


	//   ....[2]....
        /*00a0*/ 	.word	0x00000270
        /*00a4*/ 	.word	0x000000ff
        /*00a8*/ 	.word	0x00000008
        /*00ac*/ 	.short	0x0100
        /*00ae*/ 	.byte	0x08
	.zero		1


	//   ....[3]....
        /*00b0*/ 	.word	0x00000280
        /*00b4*/ 	.word	0x000000ff
        /*00b8*/ 	.word	0x00000050
        /*00bc*/ 	.short	0x0100
        /*00be*/ 	.byte	0x08
	.zero		1


	//   ....[4]....
        /*00c0*/ 	.word	0x00000290
        /*00c4*/ 	.word	0x000000ff
        /*00c8*/ 	.word	0x00000010
        /*00cc*/ 	.short	0x0100
        /*00ce*/ 	.byte	0x08
	.zero		1


	//   ....[5]....
        /*00d0*/ 	.word	0x000002a0
        /*00d4*/ 	.word	0x000000ff
        /*00d8*/ 	.word	0x00000058
        /*00dc*/ 	.short	0x0100
        /*00de*/ 	.byte	0x08
	.zero		1


	//   ....[6]....
        /*00e0*/ 	.word	0x000002b0
        /*00e4*/ 	.word	0x000000ff
        /*00e8*/ 	.word	0x00000018
        /*00ec*/ 	.short	0x0100
        /*00ee*/ 	.byte	0x08
	.zero		1


	//   ....[7]....
        /*00f0*/ 	.word	0x000002c0
        /*00f4*/ 	.word	0x000000ff
        /*00f8*/ 	.word	0x00000060
        /*00fc*/ 	.short	0x0100
        /*00fe*/ 	.byte	0x08
	.zero		1


	//   ....[8]....
        /*0100*/ 	.word	0x000002d0
        /*0104*/ 	.word	0x000000ff
        /*0108*/ 	.word	0x00000020
        /*010c*/ 	.short	0x0100
        /*010e*/ 	.byte	0x08
	.zero		1


	//   ....[9]....
        /*0110*/ 	.word	0x000002e0
        /*0114*/ 	.word	0x000000ff
        /*0118*/ 	.word	0x00000068
        /*011c*/ 	.short	0x0100
        /*011e*/ 	.byte	0x08
	.zero		1


	//   ....[10]....
        /*0120*/ 	.word	0x000002f0
        /*0124*/ 	.word	0x000000ff
        /*0128*/ 	.word	0x00000028
        /*012c*/ 	.short	0x0100
        /*012e*/ 	.byte	0x08
	.zero		1


	//   ....[11]....
        /*0130*/ 	.word	0x00000300
        /*0134*/ 	.word	0x000000ff
        /*0138*/ 	.word	0x00000070
        /*013c*/ 	.short	0x0100
        /*013e*/ 	.byte	0x08
	.zero		1


	//   ....[12]....
        /*0140*/ 	.word	0x00000310
        /*0144*/ 	.word	0x000000ff
        /*0148*/ 	.word	0x00000030
        /*014c*/ 	.short	0x0100
        /*014e*/ 	.byte	0x08
	.zero		1


	//   ....[13]....
        /*0150*/ 	.word	0x00000320
        /*0154*/ 	.word	0x000000ff
        /*0158*/ 	.word	0x00000078
        /*015c*/ 	.short	0x0100
        /*015e*/ 	.byte	0x08
	.zero		1


	//   ....[14]....
        /*0160*/ 	.word	0x00000330
        /*0164*/ 	.word	0x000000ff
        /*0168*/ 	.word	0x00000038
        /*016c*/ 	.short	0x0100
        /*016e*/ 	.byte	0x08
	.zero		1


	//   ....[15]....
        /*0170*/ 	.word	0x00000340
        /*0174*/ 	.word	0x000000ff
        /*0178*/ 	.word	0x00000080
        /*017c*/ 	.short	0x0100
        /*017e*/ 	.byte	0x08
	.zero		1


	//   ....[16]....
        /*0180*/ 	.word	0x00000350
        /*0184*/ 	.word	0x000000ff
        /*0188*/ 	.word	0x00000040
        /*018c*/ 	.short	0x0100
        /*018e*/ 	.byte	0x08
	.zero		1


	//   ....[17]....
        /*0190*/ 	.word	0x00000360
        /*0194*/ 	.word	0x000000ff
        /*0198*/ 	.word	0x00000088
        /*019c*/ 	.short	0x0100
        /*019e*/ 	.byte	0x08
	.zero		1


	//   ....[18]....
        /*01a0*/ 	.word	0x00000600
        /*01a4*/ 	.word	0x000000ff
        /*01a8*/ 	.word	0x000000a0
        /*01ac*/ 	.short	0x0100
        /*01ae*/ 	.byte	0x06
	.zero		1


	//   ....[19]....
        /*01b0*/ 	.word	0x00000660
        /*01b4*/ 	.word	0x000000ff
        /*01b8*/ 	.word	0x000000a8
        /*01bc*/ 	.short	0x0100
        /*01be*/ 	.byte	0x06
	.zero		1


	//   ....[20]....
        /*01c0*/ 	.word	0x00001280
        /*01c4*/ 	.word	0x00000003
        /*01c8*/ 	.word	0x00000000
        /*01cc*/ 	.short	0x010a
        /*01ce*/ 	.byte	0x3f
	.zero		1


	//   ....[21]....
        /*01d0*/ 	.word	0x000012c0
        /*01d4*/ 	.word	0x00000003
        /*01d8*/ 	.word	0x00000000
        /*01dc*/ 	.short	0x010a
        /*01de*/ 	.byte	0x3f
	.zero		1


	//   ....[22]....
        /*01e0*/ 	.word	0x00002190
        /*01e4*/ 	.word	0x000000ff
        /*01e8*/ 	.word	0x00000000
        /*01ec*/ 	.short	0x010a
        /*01ee*/ 	.byte	0x06
	.zero		1


	//   ....[23]....
        /*01f0*/ 	.word	0x000021d0
        /*01f4*/ 	.word	0x000000ff
        /*01f8*/ 	.word	0x00000000
        /*01fc*/ 	.short	0x010a
        /*01fe*/ 	.byte	0x06
	.zero		1


	//   ....[24]....
        /*0200*/ 	.word	0x00002f20
        /*0204*/ 	.word	0x000000ff
        /*0208*/ 	.word	0x00000000
        /*020c*/ 	.short	0x0101
        /*020e*/ 	.byte	0x06
	.zero		1


	//   ....[25]....
        /*0210*/ 	.word	0x000030d0
        /*0214*/ 	.word	0x00000000
        /*0218*/ 	.word	0x00000000
        /*021c*/ 	.short	0x0101
        /*021e*/ 	.byte	0x3f
	.zero		1


	//   ....[26]....
        /*0220*/ 	.word	0x0000bf50
        /*0224*/ 	.word	0x0000000e
        /*0228*/ 	.word	0x00000048
        /*022c*/ 	.short	0x010a
        /*022e*/ 	.byte	0x3f
	.zero		1


	//   ....[27]....
        /*0230*/ 	.word	0x0000c2d0
        /*0234*/ 	.word	0x00000006
        /*0238*/ 	.word	0x000000a8
        /*023c*/ 	.short	0x0101
        /*023e*/ 	.byte	0x3f
	.zero		1


	//   ....[28]....
        /*0240*/ 	.word	0x0000ca00
        /*0244*/ 	.word	0x00000007
        /*0248*/ 	.word	0x00000000
        /*024c*/ 	.short	0x010a
        /*024e*/ 	.byte	0x3f
	.zero		1


	//   ....[29]....
        /*0250*/ 	.word	0x0000ca80
        /*0254*/ 	.word	0x00000009
        /*0258*/ 	.word	0x00000000
        /*025c*/ 	.short	0x010a
        /*025e*/ 	.byte	0x3f
	.zero		1


	//   ....[30]....
        /*0260*/ 	.word	0x0000cb10
        /*0264*/ 	.word	0x00000006
        /*0268*/ 	.word	0x00000000
        /*026c*/ 	.short	0x010a
        /*026e*/ 	.byte	0x3f
	.zero		1


	//   ....[31]....
        /*0270*/ 	.word	0x0000cba0
        /*0274*/ 	.word	0x00000009
        /*0278*/ 	.word	0x00000000
        /*027c*/ 	.short	0x010a
        /*027e*/ 	.byte	0x3f
	.zero		1


	//   ....[32]....
        /*0280*/ 	.word	0x0000cc30
        /*0284*/ 	.word	0x00000006
        /*0288*/ 	.word	0x00000000
        /*028c*/ 	.short	0x010a
        /*028e*/ 	.byte	0x3f
	.zero		1


	//   ....[33]....
        /*0290*/ 	.word	0x0000ccc0
        /*0294*/ 	.word	0x00000009
        /*0298*/ 	.word	0x00000000
        /*029c*/ 	.short	0x010a
        /*029e*/ 	.byte	0x3f
	.zero		1


	//   ....[34]....
        /*02a0*/ 	.word	0x0000cd50
        /*02a4*/ 	.word	0x00000006
        /*02a8*/ 	.word	0x00000000
        /*02ac*/ 	.short	0x010a
        /*02ae*/ 	.byte	0x3f
	.zero		1


	//   ....[35]....
        /*02b0*/ 	.word	0x0000cde0
        /*02b4*/ 	.word	0x00000009
        /*02b8*/ 	.word	0x00000000
        /*02bc*/ 	.short	0x010a
        /*02be*/ 	.byte	0x3f
	.zero		1


	//   ....[36]....
        /*02c0*/ 	.word	0x0000ce70
        /*02c4*/ 	.word	0x00000003
        /*02c8*/ 	.word	0x00000000
        /*02cc*/ 	.short	0x010a
        /*02ce*/ 	.byte	0x3f
	.zero		1


	//   ....[37]....
        /*02d0*/ 	.word	0x0000ced0
        /*02d4*/ 	.word	0x00000003
        /*02d8*/ 	.word	0x00000000
        /*02dc*/ 	.short	0x010a
        /*02de*/ 	.byte	0x3f
	.zero		1


	//   ....[38]....
        /*02e0*/ 	.word	0x0000cf30
        /*02e4*/ 	.word	0x00000005
        /*02e8*/ 	.word	0x00000000
        /*02ec*/ 	.short	0x010a
        /*02ee*/ 	.byte	0x3f
	.zero		1


	//   ....[39]....
        /*02f0*/ 	.word	0x0000d000
        /*02f4*/ 	.word	0x0000000e
        /*02f8*/ 	.word	0x00000048
        /*02fc*/ 	.short	0x010a
        /*02fe*/ 	.byte	0x3f
	.zero		1


	//   ....[40]....
        /*0300*/ 	.word	0x0000d0d0
        /*0304*/ 	.word	0x00000007
        /*0308*/ 	.word	0x00000000
        /*030c*/ 	.short	0x010a
        /*030e*/ 	.byte	0x3f
	.zero		1


	//   ....[41]....
        /*0310*/ 	.word	0x0000d120
        /*0314*/ 	.word	0x00000009
        /*0318*/ 	.word	0x00000000
        /*031c*/ 	.short	0x010a
        /*031e*/ 	.byte	0x3f
	.zero		1


	//   ....[42]....
        /*0320*/ 	.word	0x0000d170
        /*0324*/ 	.word	0x00000006
        /*0328*/ 	.word	0x00000000
        /*032c*/ 	.short	0x010a
        /*032e*/ 	.byte	0x3f
	.zero		1


	//   ....[43]....
        /*0330*/ 	.word	0x0000d1c0
        /*0334*/ 	.word	0x00000009
        /*0338*/ 	.word	0x00000000
        /*033c*/ 	.short	0x010a
        /*033e*/ 	.byte	0x3f
	.zero		1


	//   ....[44]....
        /*0340*/ 	.word	0x0000d210
        /*0344*/ 	.word	0x00000006
        /*0348*/ 	.word	0x00000000
        /*034c*/ 	.short	0x010a
        /*034e*/ 	.byte	0x3f
	.zero		1


	//   ....[45]....
        /*0350*/ 	.word	0x0000d260
        /*0354*/ 	.word	0x00000009
        /*0358*/ 	.word	0x00000000
        /*035c*/ 	.short	0x010a
        /*035e*/ 	.byte	0x3f
	.zero		1


	//   ....[46]....
        /*0360*/ 	.word	0x0000d2b0
        /*0364*/ 	.word	0x00000006
        /*0368*/ 	.word	0x00000000
        /*036c*/ 	.short	0x010a
        /*036e*/ 	.byte	0x3f
	.zero		1


	//   ....[47]....
        /*0370*/ 	.word	0x0000d300
        /*0374*/ 	.word	0x00000009
        /*0378*/ 	.word	0x00000000
        /*037c*/ 	.short	0x010a
        /*037e*/ 	.byte	0x3f
	.zero		1


	//----- nvinfo : EIATTR_NUM_MBARRIERS
	.align		4
.L_35:
        /*0380*/ 	.byte	0x03, 0x38
        /*0382*/ 	.short	0x0014


	//----- nvinfo : EIATTR_EXIT_INSTR_OFFSETS
	.align		4
        /*0384*/ 	.byte	0x04, 0x1c
        /*0386*/ 	.short	(.L_37 - .L_36)


	//   ....[0]....
.L_36:
        /*0388*/ 	.word	0x000006b0


	//   ....[1]....
        /*038c*/ 	.word	0x00000f70


	//   ....[2]....
        /*0390*/ 	.word	0x0000b5c0


	//   ....[3]....
        /*0394*/ 	.word	0x0000bbf0


	//   ....[4]....
        /*0398*/ 	.word	0x0000cec0


	//----- nvinfo : EIATTR_MAX_THREADS
	.align		4
.L_37:
        /*039c*/ 	.byte	0x04, 0x05
        /*039e*/ 	.short	(.L_39 - .L_38)
.L_38:
        /*03a0*/ 	.word	0x00000180
        /*03a4*/ 	.word	0x00000001
        /*03a8*/ 	.word	0x00000001


	//----- nvinfo : EIATTR_CRS_STACK_SIZE
	.align		4
.L_39:
        /*03ac*/ 	.byte	0x04, 0x1e
        /*03ae*/ 	.short	(.L_41 - .L_40)
.L_40:
        /*03b0*/ 	.word	0x00000000


	//----- nvinfo : EIATTR_CBANK_PARAM_SIZE
	.align		4
.L_41:
        /*03b4*/ 	.byte	0x03, 0x19
        /*03b6*/ 	.short	0x0470


	//----- nvinfo : EIATTR_PARAM_CBANK
	.align		4
        /*03b8*/ 	.byte	0x04, 0x0a
        /*03ba*/ 	.short	(.L_43 - .L_42)
	.align		4
.L_42:
        /*03bc*/ 	.word	index@(.nv.constant0._ZN7cutlass13device_kernelINS_4gemm6kernel13GemmUniversalIN4cute5tupleIJiiiiEEENS1_10collective13CollectiveMmaINS1_34MainloopSm90TmaGmmaWarpSpecializedILi9ENS5_IJNS4_1CILi1EEESB_SB_EEENS1_35KernelTmaWarpSpecializedCooperativeEEENS5_IJNSA_ILi128EEENSA_ILi240EEENSA_ILi32EEEEEENS_6half_tENS5_IJlSB_lEEESJ_SK_NS4_8TiledMMAINS4_8MMA_AtomIJNS4_4SM904GMMA25MMA_64x16x16_F32F16F16_SSILNSO_5MajorE0ELSQ_0ELNSO_7ScaleInE1ELSR_1EEEEEENS4_6LayoutINS5_IJNSA_ILi2EEESB_SB_EEENS5_IJSB_NSA_ILi0EEESX_EEEEENS5_IJNS4_10UnderscoreES10_S10_EEEEENS4_13SM90_TMA_LOADENS4_14ComposedLayoutINS4_7SwizzleILi2ELi4ELi3EEENS4_18smem_ptr_flag_bitsILi16EEENSU_INS5_IJNSA_ILi8EEESH_EEENS5_IJSH_SB_EEEEEEEvNS4_8identityES13_S1D_vS1E_EENS_8epilogue10collective6detail29Sm90TmaWarpSpecializedAdapterINS1H_15DefaultEpilogueISJ_SK_SK_NS1G_6thread17LinearCombinationISJ_Li1EffLNS1L_9ScaleType4KindE0ELNS_15FloatRoundStyleE2ESJ_EENS1_15EpilogueDefaultEEEEEvvEEEEvNT_6ParamsE)
        /*03c0*/ 	.short	0x0210
        /*03c2*/ 	.short	0x0470


	//----- nvinfo : EIATTR_SW_WAR
	.align		4
.L_43:
        /*03c4*/ 	.byte	0x04, 0x36
        /*03c6*/ 	.short	(.L_45 - .L_44)
.L_44:
        /*03c8*/ 	.word	0x00000008
.L_45:


//--------------------- .nv.callgraph             --------------------------
	.section	.nv.callgraph,"",@"SHT_CUDA_CALLGRAPH"
	.align	4
	.sectionentsize	8
	.align		4
        /*0000*/ 	.word	0x00000000
	.align		4
        /*0004*/ 	.word	0xffffffff
	.align		4
        /*0008*/ 	.word	index@(_ZN7cutlass13device_kernelINS_4gemm6kernel13GemmUniversalIN4cute5tupleIJiiiiEEENS1_10collective13CollectiveMmaINS1_34MainloopSm90TmaGmmaWarpSpecializedILi9ENS5_IJNS4_1CILi1EEESB_SB_EEENS1_35KernelTmaWarpSpecializedCooperativeEEENS5_IJNSA_ILi128EEENSA_ILi240EEENSA_ILi32EEEEEENS_6half_tENS5_IJlSB_lEEESJ_SK_NS4_8TiledMMAINS4_8MMA_AtomIJNS4_4SM904GMMA25MMA_64x16x16_F32F16F16_SSILNSO_5MajorE0ELSQ_0ELNSO_7ScaleInE1ELSR_1EEEEEENS4_6LayoutINS5_IJNSA_ILi2EEESB_SB_EEENS5_IJSB_NSA_ILi0EEESX_EEEEENS5_IJNS4_10UnderscoreES10_S10_EEEEENS4_13SM90_TMA_LOADENS4_14ComposedLayoutINS4_7SwizzleILi2ELi4ELi3EEENS4_18smem_ptr_flag_bitsILi16EEENSU_INS5_IJNSA_ILi8EEESH_EEENS5_IJSH_SB_EEEEEEEvNS4_8identityES13_S1D_vS1E_EENS_8epilogue10collective6detail29Sm90TmaWarpSpecializedAdapterINS1H_15DefaultEpilogueISJ_SK_SK_NS1G_6thread17LinearCombinationISJ_Li1EffLNS1L_9ScaleType4KindE0ELNS_15FloatRoundStyleE2ESJ_EENS1_15EpilogueDefaultEEEEEvvEEEEvNT_6ParamsE)
	.align		4
        /*000c*/ 	.word	index@(__assertfail)
	.align		4
        /*0010*/ 	.word	0x00000000
	.align		4
        /*0014*/ 	.word	0xfffffffe
	.align		4
        /*0018*/ 	.word	0x00000000
	.align		4
        /*001c*/ 	.word	0xfffffffd
	.align		4
        /*0020*/ 	.word	0x00000000
	.align		4
        /*0024*/ 	.word	0xfffffffc


//--------------------- .nv.constant4             --------------------------
	.section	.nv.constant4,"a",@progbits
	.align	8
	.align		8
.nv.constant4:
        /*0000*/ 	.dword	__assertfail
	.align		8
        /*0008*/ 	.dword	__unnamed_1
	.align		8
        /*0010*/ 	.dword	_ZN40_INTERNAL_3ecfdad7_4_k_cu_36a004b5_107034cuda3std3__45__cpo5beginE
	.align		8
        /*0018*/ 	.dword	_ZN40_INTERNAL_3ecfdad7_4_k_cu_36a004b5_107034cuda3std3__45__cpo3endE
	.align		8
        /*0020*/ 	.dword	_ZN40_INTERNAL_3ecfdad7_4_k_cu_36a004b5_107034cuda3std3__45__cpo6cbeginE
	.align		8
        /*0028*/ 	.dword	_ZN40_INTERNAL_3ecfdad7_4_k_cu_36a004b5_107034cuda3std3__45__cpo4cendE
	.align		8
        /*0030*/ 	.dword	_ZN40_INTERNAL_3ecfdad7_4_k_cu_36a004b5_107034cuda3std3__442_GLOBAL__N__3ecfdad7_4_k_cu_36a004b5_107036ignoreE
	.align		8
        /*0038*/ 	.dword	_ZN40_INTERNAL_3ecfdad7_4_k_cu_36a004b5_107034cuda3std3__419piecewise_constructE
	.align		8
        /*0040*/ 	.dword	_ZN40_INTERNAL_3ecfdad7_4_k_cu_36a004b5_107034cuda3std3__48in_placeE
	.align		8
        /*0048*/ 	.dword	_ZN40_INTERNAL_3ecfdad7_4_k_cu_36a004b5_107034cuda3std6ranges3__45__cpo4swapE
	.align		8
        /*0050*/ 	.dword	_ZN40_INTERNAL_3ecfdad7_4_k_cu_36a004b5_107034cuda3std6ranges3__45__cpo9iter_moveE
	.align		8
        /*0058*/ 	.dword	_ZN40_INTERNAL_3ecfdad7_4_k_cu_36a004b5_107034cute7productE
	.align		8
        /*0060*/ 	.dword	_ZN40_INTERNAL_3ecfdad7_4_k_cu_36a004b5_107034cute1_E
	.align		8
        /*0068*/ 	.dword	$str$22
	.align		8
        /*0070*/ 	.dword	$str$23


//--------------------- .text._ZN7cutlass13device_kernelINS_4gemm6kernel13GemmUniversalIN4cute5tupleIJiiiiEEENS1_10collective13CollectiveMmaINS1_34MainloopSm90TmaGmmaWarpSpecializedILi9ENS5_IJNS4_1CILi1EEESB_SB_EEENS1_35KernelTmaWarpSpecializedCooperativeEEENS5_IJNSA_ILi128EEENSA_ILi240EEENSA_ILi32EEEEEENS_6half_tENS5_IJlSB_lEEESJ_SK_NS4_8TiledMMAINS4_8MMA_AtomIJNS4_4SM904GMMA25MMA_64x16x16_F32F16F16_SSILNSO_5MajorE0ELSQ_0ELNSO_7ScaleInE1ELSR_1EEEEEENS4_6LayoutINS5_IJNSA_ILi2EEESB_SB_EEENS5_IJSB_NSA_ILi0EEESX_EEEEENS5_IJNS4_10UnderscoreES10_S10_EEEEENS4_13SM90_TMA_LOADENS4_14ComposedLayoutINS4_7SwizzleILi2ELi4ELi3EEENS4_18smem_ptr_flag_bitsILi16EEENSU_INS5_IJNSA_ILi8EEESH_EEENS5_IJSH_SB_EEEEEEEvNS4_8identityES13_S1D_vS1E_EENS_8epilogue10collective6detail29Sm90TmaWarpSpecializedAdapterINS1H_15DefaultEpilogueISJ_SK_SK_NS1G_6thread17LinearCombinationISJ_Li1EffLNS1L_9ScaleType4KindE0ELNS_15FloatRoundStyleE2ESJ_EENS1_15EpilogueDefaultEEEEEvvEEEEvNT_6ParamsE --------------------------
	.section	.text._ZN7cutlass13device_kernelINS_4gemm6kernel13GemmUniversalIN4cute5tupleIJiiiiEEENS1_10collective13CollectiveMmaINS1_34MainloopSm90TmaGmmaWarpSpecializedILi9ENS5_IJNS4_1CILi1EEESB_SB_EEENS1_35KernelTmaWarpSpecializedCooperativeEEENS5_IJNSA_ILi128EEENSA_ILi240EEENSA_ILi32EEEEEENS_6half_tENS5_IJlSB_lEEESJ_SK_NS4_8TiledMMAINS4_8MMA_AtomIJNS4_4SM904GMMA25MMA_64x16x16_F32F16F16_SSILNSO_5MajorE0ELSQ_0ELNSO_7ScaleInE1ELSR_1EEEEEENS4_6LayoutINS5_IJNSA_ILi2EEESB_SB_EEENS5_IJSB_NSA_ILi0EEESX_EEEEENS5_IJNS4_10UnderscoreES10_S10_EEEEENS4_13SM90_TMA_LOADENS4_14ComposedLayoutINS4_7SwizzleILi2ELi4ELi3EEENS4_18smem_ptr_flag_bitsILi16EEENSU_INS5_IJNSA_ILi8EEESH_EEENS5_IJSH_SB_EEEEEEEvNS4_8identityES13_S1D_vS1E_EENS_8epilogue10collective6detail29Sm90TmaWarpSpecializedAdapterINS1H_15DefaultEpilogueISJ_SK_SK_NS1G_6thread17LinearCombinationISJ_Li1EffLNS1L_9ScaleType4KindE0ELNS_15FloatRoundStyleE2ESJ_EENS1_15EpilogueDefaultEEEEEvvEEEEvNT_6ParamsE,"ax",@progbits
	.align	128
.text._ZN7cutlass13device_kernelINS_4gemm6kernel13GemmUniversalIN4cute5tupleIJiiiiEEENS1_10collective13CollectiveMmaINS1_34MainloopSm90TmaGmmaWarpSpecializedILi9ENS5_IJNS4_1CILi1EEESB_SB_EEENS1_35KernelTmaWarpSpecializedCooperativeEEENS5_IJNSA_ILi128EEENSA_ILi240EEENSA_ILi32EEEEEENS_6half_tENS5_IJlSB_lEEESJ_SK_NS4_8TiledMMAINS4_8MMA_AtomIJNS4_4SM904GMMA25MMA_64x16x16_F32F16F16_SSILNSO_5MajorE0ELSQ_0ELNSO_7ScaleInE1ELSR_1EEEEEENS4_6LayoutINS5_IJNSA_ILi2EEESB_SB_EEENS5_IJSB_NSA_ILi0EEESX_EEEEENS5_IJNS4_10UnderscoreES10_S10_EEEEENS4_13SM90_TMA_LOADENS4_14ComposedLayoutINS4_7SwizzleILi2ELi4ELi3EEENS4_18smem_ptr_flag_bitsILi16EEENSU_INS5_IJNSA_ILi8EEESH_EEENS5_IJSH_SB_EEEEEEEvNS4_8identityES13_S1D_vS1E_EENS_8epilogue10collective6detail29Sm90TmaWarpSpecializedAdapterINS1H_15DefaultEpilogueISJ_SK_SK_NS1G_6thread17LinearCombinationISJ_Li1EffLNS1L_9ScaleType4KindE0ELNS_15FloatRoundStyleE2ESJ_EENS1_15EpilogueDefaultEEEEEvvEEEEvNT_6ParamsE:
        .type           _ZN7cutlass13device_kernelINS_4gemm6kernel13GemmUniversalIN4cute5tupleIJiiiiEEENS1_10collective13CollectiveMmaINS1_34MainloopSm90TmaGmmaWarpSpecializedILi9ENS5_IJNS4_1CILi1EEESB_SB_EEENS1_35KernelTmaWarpSpecializedCooperativeEEENS5_IJNSA_ILi128EEENSA_ILi240EEENSA_ILi32EEEEEENS_6half_tENS5_IJlSB_lEEESJ_SK_NS4_8TiledMMAINS4_8MMA_AtomIJNS4_4SM904GMMA25MMA_64x16x16_F32F16F16_SSILNSO_5MajorE0ELSQ_0ELNSO_7ScaleInE1ELSR_1EEEEEENS4_6LayoutINS5_IJNSA_ILi2EEESB_SB_EEENS5_IJSB_NSA_ILi0EEESX_EEEEENS5_IJNS4_10UnderscoreES10_S10_EEEEENS4_13SM90_TMA_LOADENS4_14ComposedLayoutINS4_7SwizzleILi2ELi4ELi3EEENS4_18smem_ptr_flag_bitsILi16EEENSU_INS5_IJNSA_ILi8EEESH_EEENS5_IJSH_SB_EEEEEEEvNS4_8identityES13_S1D_vS1E_EENS_8epilogue10collective6detail29Sm90TmaWarpSpecializedAdapterINS1H_15DefaultEpilogueISJ_SK_SK_NS1G_6thread17LinearCombinationISJ_Li1EffLNS1L_9ScaleType4KindE0ELNS_15FloatRoundStyleE2ESJ_EENS1_15EpilogueDefaultEEEEEvvEEEEvNT_6ParamsE,@function
        .size           _ZN7cutlass13device_kernelINS_4gemm6kernel13GemmUniversalIN4cute5tupleIJiiiiEEENS1_10collective13CollectiveMmaINS1_34MainloopSm90TmaGmmaWarpSpecializedILi9ENS5_IJNS4_1CILi1EEESB_SB_EEENS1_35KernelTmaWarpSpecializedCooperativeEEENS5_IJNSA_ILi128EEENSA_ILi240EEENSA_ILi32EEEEEENS_6half_tENS5_IJlSB_lEEESJ_SK_NS4_8TiledMMAINS4_8MMA_AtomIJNS4_4SM904GMMA25MMA_64x16x16_F32F16F16_SSILNSO_5MajorE0ELSQ_0ELNSO_7ScaleInE1ELSR_1EEEEEENS4_6LayoutINS5_IJNSA_ILi2EEESB_SB_EEENS5_IJSB_NSA_ILi0EEESX_EEEEENS5_IJNS4_10UnderscoreES10_S10_EEEEENS4_13SM90_TMA_LOADENS4_14ComposedLayoutINS4_7SwizzleILi2ELi4ELi3EEENS4_18smem_ptr_flag_bitsILi16EEENSU_INS5_IJNSA_ILi8EEESH_EEENS5_IJSH_SB_EEEEEEEvNS4_8identityES13_S1D_vS1E_EENS_8epilogue10collective6detail29Sm90TmaWarpSpecializedAdapterINS1H_15DefaultEpilogueISJ_SK_SK_NS1G_6thread17LinearCombinationISJ_Li1EffLNS1L_9ScaleType4KindE0ELNS_15FloatRoundStyleE2ESJ_EENS1_15EpilogueDefaultEEEEEvvEEEEvNT_6ParamsE,(.L_x_317 - _ZN7cutlass13device_kernelINS_4gemm6kernel13GemmUniversalIN4cute5tupleIJiiiiEEENS1_10collective13CollectiveMmaINS1_34MainloopSm90TmaGmmaWarpSpecializedILi9ENS5_IJNS4_1CILi1EEESB_SB_EEENS1_35KernelTmaWarpSpecializedCooperativeEEENS5_IJNSA_ILi128EEENSA_ILi240EEENSA_ILi32EEEEEENS_6half_tENS5_IJlSB_lEEESJ_SK_NS4_8TiledMMAINS4_8MMA_AtomIJNS4_4SM904GMMA25MMA_64x16x16_F32F16F16_SSILNSO_5MajorE0ELSQ_0ELNSO_7ScaleInE1ELSR_1EEEEEENS4_6LayoutINS5_IJNSA_ILi2EEESB_SB_EEENS5_IJSB_NSA_ILi0EEESX_EEEEENS5_IJNS4_10UnderscoreES10_S10_EEEEENS4_13SM90_TMA_LOADENS4_14ComposedLayoutINS4_7SwizzleILi2ELi4ELi3EEENS4_18smem_ptr_flag_bitsILi16EEENSU_INS5_IJNSA_ILi8EEESH_EEENS5_IJSH_SB_EEEEEEEvNS4_8identityES13_S1D_vS1E_EENS_8epilogue10collective6detail29Sm90TmaWarpSpecializedAdapterINS1H_15DefaultEpilogueISJ_SK_SK_NS1G_6thread17LinearCombinationISJ_Li1EffLNS1L_9ScaleType4KindE0ELNS_15FloatRoundStyleE2ESJ_EENS1_15EpilogueDefaultEEEEEvvEEEEvNT_6ParamsE)
        .other          _ZN7cutlass13device_kernelINS_4gemm6kernel13GemmUniversalIN4cute5tupleIJiiiiEEENS1_10collective13CollectiveMmaINS1_34MainloopSm90TmaGmmaWarpSpecializedILi9ENS5_IJNS4_1CILi1EEESB_SB_EEENS1_35KernelTmaWarpSpecializedCooperativeEEENS5_IJNSA_ILi128EEENSA_ILi240EEENSA_ILi32EEEEEENS_6half_tENS5_IJlSB_lEEESJ_SK_NS4_8TiledMMAINS4_8MMA_AtomIJNS4_4SM904GMMA25MMA_64x16x16_F32F16F16_SSILNSO_5MajorE0ELSQ_0ELNSO_7ScaleInE1ELSR_1EEEEEENS4_6LayoutINS5_IJNSA_ILi2EEESB_SB_EEENS5_IJSB_NSA_ILi0EEESX_EEEEENS5_IJNS4_10UnderscoreES10_S10_EEEEENS4_13SM90_TMA_LOADENS4_14ComposedLayoutINS4_7SwizzleILi2ELi4ELi3EEENS4_18smem_ptr_flag_bitsILi16EEENSU_INS5_IJNSA_ILi8EEESH_EEENS5_IJSH_SB_EEEEEEEvNS4_8identityES13_S1D_vS1E_EENS_8epilogue10collective6detail29Sm90TmaWarpSpecializedAdapterINS1H_15DefaultEpilogueISJ_SK_SK_NS1G_6thread17LinearCombinationISJ_Li1EffLNS1L_9ScaleType4KindE0ELNS_15FloatRoundStyleE2ESJ_EENS1_15EpilogueDefaultEEEEEvvEEEEvNT_6ParamsE,@"STO_CUDA_ENTRY STV_DEFAULT"
_ZN7cutlass13device_kernelINS_4gemm6kernel13GemmUniversalIN4cute5tupleIJiiiiEEENS1_10collective13CollectiveMmaINS1_34MainloopSm90TmaGmmaWarpSpecializedILi9ENS5_IJNS4_1CILi1EEESB_SB_EEENS1_35KernelTmaWarpSpecializedCooperativeEEENS5_IJNSA_ILi128EEENSA_ILi240EEENSA_ILi32EEEEEENS_6half_tENS5_IJlSB_lEEESJ_SK_NS4_8TiledMMAINS4_8MMA_AtomIJNS4_4SM904GMMA25MMA_64x16x16_F32F16F16_SSILNSO_5MajorE0ELSQ_0ELNSO_7ScaleInE1ELSR_1EEEEEENS4_6LayoutINS5_IJNSA_ILi2EEESB_SB_EEENS5_IJSB_NSA_ILi0EEESX_EEEEENS5_IJNS4_10UnderscoreES10_S10_EEEEENS4_13SM90_TMA_LOADENS4_14ComposedLayoutINS4_7SwizzleILi2ELi4ELi3EEENS4_18smem_ptr_flag_bitsILi16EEENSU_INS5_IJNSA_ILi8EEESH_EEENS5_IJSH_SB_EEEEEEEvNS4_8identityES13_S1D_vS1E_EENS_8epilogue10collective6detail29Sm90TmaWarpSpecializedAdapterINS1H_15DefaultEpilogueISJ_SK_SK_NS1G_6thread17LinearCombinationISJ_Li1EffLNS1L_9ScaleType4KindE0ELNS_15FloatRoundStyleE2ESJ_EENS1_15EpilogueDefaultEEEEEvvEEEEvNT_6ParamsE:
[----:B------:R-:W0:Y:S01]  /*0000*/  LDC R1, c[0x0][0x28] ;  /* 0x00000a00ff017b82 */ /* 0x000e220000000800 */
[----:B------:R-:W1:Y:S01]  /*0010*/  S2R R18, SR_TID.X ;  /* 0x0000000000127919 */ /* 0x000e620000002100 */
[----:B------:R-:W-:Y:S01]  /*0020*/  ELECT P0, URZ, PT ;  /* 0x00000000003f782f */ /* 0x000fe20003800000 */
[----:B------:R-:W-:Y:S01]  /*0030*/  BSSY B0, `(.L_x_0) ;  /* 0x000000f000007945 */ /* 0x000fe20003800000 */
[--C-:B-1----:R-:W-:Y:S02]  /*0040*/  SHF.R.U32.HI R0, RZ, 0x5, R18.reuse ;  /* 0x00000005ff007819 */ /* 0x102fe40000011612 */
[----:B------:R-:W-:-:S03]  /*0050*/  SHF.R.U32.HI R22, RZ, 0x7, R18 ;  /* 0x00000007ff167819 */ /* 0x000fc60000011612 */
[----:B------:R-:W1:Y:S04]  /*0060*/  SHFL.IDX PT, R5, R0, RZ, 0x1f ;  /* 0x00001fff00057589 */ /* 0x000e6800000e0000 */
[----:B------:R2:W3:Y:S01]  /*0070*/  SHFL.IDX PT, R8, R22, RZ, 0x1f ;  /* 0x00001fff16087589 */ /* 0x0004e200000e0000 */
[----:B-1----:R-:W-:-:S13]  /*0080*/  ISETP.NE.OR P0, PT, R5, RZ, !P0 ;  /* 0x000000ff0500720c */ /* 0x002fda0004705670 */
[----:B0-23--:R-:W-:Y:S05]  /*0090*/  @P0 BRA `(.L_x_1) ;  /* 0x0000000000200947 */ /* 0x00dfea0003800000 */
[----:B------:R-:W-:Y:S02]  /*00a0*/  ULDC.64 UR4, c[0x0][0x198] ;  /* 0x0000660000047ab9 */ /* 0x000fe40000000a00 */
[----:B------:R-:W-:Y:S02]  /*00b0*/  UIADD3 UR6, UP0, UR4, 0xf0, URZ ;  /* 0x000000f004067890 */ /* 0x000fe4000ff1e03f */
[----:B------:R-:W-:Y:S02]  /*00c0*/  UIADD3 UR4, UP1, UR4, 0x1f0, URZ ;  /* 0x000001f004047890 */ /* 0x000fe4000ff3e03f */
[----:B------:R-:W-:Y:S02]  /*00d0*/  UIADD3.X UR7, URZ, UR5, URZ, UP0, !UPT ;  /* 0x000000053f077290 */ /* 0x000fe400087fe43f */
[----:B------:R-:W-:-:S07]  /*00e0*/  UIADD3.X UR5, URZ, UR5, URZ, UP1, !UPT ;  /* 0x000000053f057290 */ /* 0x000fce0008ffe43f */
[----:B------:R0:W-:Y:S02]  /*00f0*/  UTMACCTL.PF [UR6] ;  /* 0x00000000060079b9 */ /* 0x0001e40008040000 */
[----:B------:R0:W-:Y:S02]  /*0100*/  UTMACCTL.PF [UR4] ;  /* 0x00000000040079b9 */ /* 0x0001e40008040000 */
[----:B0-----:R-:W-:Y:S01]  /*0110*/  NOP ;  /* 0x0000000000007918 */ /* 0x001fe20000000000 */
.L_x_1:
[----:B------:R-:W-:Y:S05]  /*0120*/  BSYNC B0 ;  /* 0x0000000000007941 */ /* 0x000fea0003800000 */
.L_x_0:
[----:B------:R-:W0:Y:S02]  /*0130*/  SHFL.IDX PT, R2, R0, RZ, 0x1f ;  /* 0x00001fff00027589 */ /* 0x000e2400000e0000 */
[----:B0-----:R-:W-:-:S13]  /*0140*/  ISETP.NE.AND P0, PT, R2, RZ, PT ;  /* 0x000000ff0200720c */ /* 0x001fda0003f05270 */
[----:B------:R-:W-:Y:S05]  /*0150*/  @P0 BRA `(.L_x_2) ;  /* 0x00000000008c0947 */ /* 0x000fea0003800000 */
[----:B------:R-:W-:Y:S01]  /*0160*/  ELECT P0, URZ, PT ;  /* 0x00000000003f782f */ /* 0x000fe20003800000 */
[----:B------:R-:W-:-:S12]  /*0170*/  BSSY B0, `(.L_x_2) ;  /* 0x0000021000007945 */ /* 0x000fd80003800000 */
[----:B------:R-:W-:Y:S05]  /*0180*/  @!P0 BRA `(.L_x_3) ;  /* 0x00000000007c8947 */ /* 0x000fea0003800000 */
[----:B------:R-:W0:Y:S01]  /*0190*/  S2UR UR8, SR_CgaCtaId ;  /* 0x00000000000879c3 */ /* 0x000e220000008800 */
[----:B------:R-:W-:Y:S01]  /*01a0*/  UMOV UR4, 0x400 ;  /* 0x0000040000047882 */ /* 0x000fe20000000000 */
[----:B------:R-:W-:Y:S01]  /*01b0*/  UMOV UR5, 0x1 ;  /* 0x0000000100057882 */ /* 0x000fe20000000000 */
[----:B------:R-:W-:Y:S02]  /*01c0*/  UMOV UR6, 0x100 ;  /* 0x0000010000067882 */ /* 0x000fe40000000000 */
[----:B------:R-:W-:-:S04]  /*01d0*/  UIADD3 UR6, -UR6, 0x100000, URZ ;  /* 0x0010000006067890 */ /* 0x000fc8000fffe13f */
[----:B------:R-:W-:Y:S02]  /*01e0*/  USHF.L.U32 UR7, UR6, 0xb, URZ ;  /* 0x0000000b06077899 */ /* 0x000fe4000800063f */
[----:B------:R-:W-:Y:S02]  /*01f0*/  USHF.L.U32 UR6, UR6, 0x1, URZ ;  /* 0x0000000106067899 */ /* 0x000fe4000800063f */
[----:B0-----:R-:W-:Y:S02]  /*0200*/  ULEA UR8, UR8, UR4, 0x18 ;  /* 0x0000000408087291 */ /* 0x001fe4000f8ec03f */
[----:B------:R-:W-:-:S04]  /*0210*/  UIADD3 UR4, -UR5, 0x100000, URZ ;  /* 0x0010000005047890 */ /* 0x000fc8000fffe13f */
[----:B------:R-:W-:Y:S02]  /*0220*/  USHF.L.U32 UR5, UR4, 0xb, URZ ;  /* 0x0000000b04057899 */ /* 0x000fe4000800063f */
[----:B------:R-:W-:Y:S01]  /*0230*/  USHF.L.U32 UR4, UR4, 0x1, URZ ;  /* 0x0000000104047899 */ /* 0x000fe2000800063f */
[----:B------:R-:W0:Y:S11]  /*0240*/  FENCE.VIEW.ASYNC.S ;  /* 0x00000000000073c6 */ /* 0x000e360000000000 */
[----:B0-----:R0:W1:Y:S01]  /*0250*/  SYNCS.EXCH.64 URZ, [UR8], UR4 ;  /* 0x00000004083f75b2 */ /* 0x0010620008000100 */
[----:B------:R0:W2:Y:S01]  /*0260*/  SYNCS.EXCH.64 URZ, [UR8+0x48], UR6 ;  /* 0x00004806083f75b2 */ /* 0x0000a20008000100 */
[----:B------:R0:W3:Y:S01]  /*0270*/  SYNCS.EXCH.64 URZ, [UR8+0x8], UR4 ;  /* 0x00000804083f75b2 */ /* 0x0000e20008000100 */
[----:B------:R0:W4:Y:S01]  /*0280*/  SYNCS.EXCH.64 URZ, [UR8+0x50], UR6 ;  /* 0x00005006083f75b2 */ /* 0x0001220008000100 */
[----:B------:R0:W0:Y:S01]  /*0290*/  SYNCS.EXCH.64 URZ, [UR8+0x10], UR4 ;  /* 0x00001004083f75b2 */ /* 0x0000220008000100 */
        /* <DEDUP_REMOVED lines=13> */
[----:B------:R-:W-:Y:S01]  /*0370*/  NOP ;  /* 0x0000000000007918 */ /* 0x000fe20000000000 */
.L_x_3:
[----:B0-----:R-:W-:Y:S05]  /*0380*/  BSYNC B0 ;  /* 0x0000000000007941 */ /* 0x001fea0003800000 */
.L_x_2:
[----:B------:R-:W0:Y:S01]  /*0390*/  SHFL.IDX PT, R0, R0, RZ, 0x1f ;  /* 0x00001fff00007589 */ /* 0x000e2200000e0000 */
[----:B------:R-:W-:Y:S01]  /*03a0*/  ELECT P0, URZ, PT ;  /* 0x00000000003f782f */ /* 0x000fe20003800000 */
[----:B------:R-:W5:Y:S01]  /*03b0*/  LDC R2, c[0x0][0x65c] ;  /* 0x00019700ff027b82 */ /* 0x000f620000000800 */
[----:B------:R-:W-:Y:S01]  /*03c0*/  SHF.R.S32.HI R6, RZ, 0x1f, R5 ;  /* 0x0000001fff067819 */ /* 0x000fe20000011405 */
[----:B------:R-:W1:Y:S01]  /*03d0*/  S2R R3, SR_CTAID.Y ;  /* 0x0000000000037919 */ /* 0x000e620000002600 */
[----:B------:R-:W-:Y:S01]  /*03e0*/  UMOV UR4, 0x20 ;  /* 0x0000002000047882 */ /* 0x000fe20000000000 */
[----:B------:R-:W-:Y:S01]  /*03f0*/  ISETP.NE.AND P2, PT, R8, RZ, PT ;  /* 0x000000ff0800720c */ /* 0x000fe20003f45270 */
[----:B------:R-:W-:Y:S01]  /*0400*/  NOP ;  /* 0x0000000000007918 */ /* 0x000fe20000000000 */
[----:B------:R-:W2:Y:S01]  /*0410*/  S2R R4, SR_CTAID.X ;  /* 0x0000000000047919 */ /* 0x000ea20000002500 */
[----:B------:R-:W-:Y:S01]  /*0420*/  LEA.HI R6, R6, R5, RZ, 0x2 ;  /* 0x0000000506067211 */ /* 0x000fe200078f10ff */
[----:B------:R-:W-:Y:S01]  /*0430*/  NOP ;  /* 0x0000000000007918 */ /* 0x000fe20000000000 */
[----:B0-----:R-:W-:-:S02]  /*0440*/  ISETP.NE.OR P0, PT, R0, RZ, !P0 ;  /* 0x000000ff0000720c */ /* 0x001fc40004705670 */
[----:B-----5:R-:W-:-:S04]  /*0450*/  ISETP.NE.AND P3, PT, R2, 0x1, PT ;  /* 0x000000010200780c */ /* 0x020fc80003f65270 */
[----:B------:R-:W-:Y:S02]  /*0460*/  P2R R0, PR, RZ, 0x8 ;  /* 0x00000008ff007803 */ /* 0x000fe40000000000 */
[----:B------:R-:W-:-:S05]  /*0470*/  LOP3.LUT R0, R6, 0xfffffffc, RZ, 0xc0, !PT ;  /* 0xfffffffc06007812 */ /* 0x000fca00078ec0ff */
[----:B------:R-:W-:Y:S01]  /*0480*/  VOTEU.ALL UP0, P0 ;  /* 0x00000000003f7886 */ /* 0x000fe20000000000 */
[----:B------:R-:W-:Y:S01]  /*0490*/  IMAD.IADD R0, R5, 0x1, -R0 ;  /* 0x0000000105007824 */ /* 0x000fe200078e0a00 */
[----:B------:R-:W2:Y:S01]  /*04a0*/  @P3 LDC R17, c[0x0][0x10] ;  /* 0x00000400ff113b82 */ /* 0x000ea20000000800 */
[----:B------:R-:W-:Y:S01]  /*04b0*/  VOTEU.ALL UP1, P0 ;  /* 0x00000000003f7886 */ /* 0x000fe20000020000 */
[----:B-1----:R-:W-:Y:S01]  /*04c0*/  @P3 IMAD.MOV.U32 R6, RZ, RZ, R3 ;  /* 0x000000ffff063224 */ /* 0x002fe200078e0003 */
[----:B------:R-:W-:Y:S01]  /*04d0*/  @!UP0 UMOV UR6, 0x400 ;  /* 0x0000040000068882 */ /* 0x000fe20000000000 */
[----:B------:R-:W-:-:S04]  /*04e0*/  @!UP0 UIADD3 UR4, -UR4, 0x100000, URZ ;  /* 0x0010000004048890 */ /* 0x000fc8000fffe13f */
[----:B------:R-:W-:Y:S02]  /*04f0*/  @!UP0 USHF.L.U32 UR5, UR4, 0xb, URZ ;  /* 0x0000000b04058899 */ /* 0x000fe4000800063f */
[----:B------:R-:W-:Y:S01]  /*0500*/  @!UP0 USHF.L.U32 UR4, UR4, 0x1, URZ ;  /* 0x0000000104048899 */ /* 0x000fe2000800063f */
[----:B------:R-:W-:Y:S02]  /*0510*/  @P3 IMAD.MOV.U32 R7, RZ, RZ, RZ ;  /* 0x000000ffff073224 */ /* 0x000fe400078e00ff */
[----:B------:R-:W-:Y:S01]  /*0520*/  IMAD.MOV.U32 R5, RZ, RZ, RZ ;  /* 0x000000ffff057224 */ /* 0x000fe200078e00ff */
[----:B------:R-:W0:Y:S01]  /*0530*/  @!UP0 S2UR UR7, SR_CgaCtaId ;  /* 0x00000000000789c3 */ /* 0x000e220000008800 */
[----:B------:R-:W-:-:S07]  /*0540*/  @P3 IMAD.MOV.U32 R11, RZ, RZ, RZ ;  /* 0x000000ffff0b3224 */ /* 0x000fce00078e00ff */
[----:B------:R-:W1:Y:S01]  /*0550*/  @!P3 LDC R9, c[0x0][0xc] ;  /* 0x00000300ff09bb82 */ /* 0x000e620000000800 */
[----:B--2---:R-:W-:-:S04]  /*0560*/  @P3 IMAD.WIDE.U32 R16, R4, R17, R6 ;  /* 0x0000001104103225 */ /* 0x004fc800078e0006 */
[----:B------:R-:W-:Y:S01]  /*0570*/  @P3 IMAD.IADD R17, R17, 0x1, R11 ;  /* 0x0000000111113824 */ /* 0x000fe200078e020b */
[----:B0-----:R-:W-:Y:S01]  /*0580*/  @!UP0 ULEA UR6, UR7, UR6, 0x18 ;  /* 0x0000000607068291 */ /* 0x001fe2000f8ec03f */
[----:B------:R-:W-:Y:S01]  /*0590*/  VOTEU.ALL UP0, P0 ;  /* 0x00000000003f7886 */ /* 0x000fe20000000000 */
[----:B------:R-:W-:-:S04]  /*05a0*/  ISETP.NE.AND P0, PT, R0, 0x3, PT ;  /* 0x000000030000780c */ /* 0x000fc80003f05270 */
[----:B------:R-:W-:Y:S01]  /*05b0*/  ISETP.EQ.OR P0, PT, R0, RZ, !P0 ;  /* 0x000000ff0000720c */ /* 0x000fe20004702670 */
[----:B-1----:R-:W-:-:S03]  /*05c0*/  @!P3 IMAD.WIDE.U32 R6, R9, R3, R4 ;  /* 0x000000030906b225 */ /* 0x002fc600078e0004 */
[C---:B------:R-:W-:Y:S01]  /*05d0*/  ISETP.EQ.AND P0, PT, R8.reuse, RZ, P0 ;  /* 0x000000ff0800720c */ /* 0x040fe20000702270 */
[----:B------:R-:W-:Y:S01]  /*05e0*/  VIADD R8, R8, 0xffffffff ;  /* 0xffffffff08087836 */ /* 0x000fe20000000000 */
[----:B------:R-:W0:Y:S02]  /*05f0*/  FENCE.VIEW.ASYNC.S ;  /* 0x00000000000073c6 */ /* 0x000e240000000000 */
[----:B0-----:R0:W3:Y:S01]  /*0600*/  @!UP0 SYNCS.EXCH.64 URZ, [UR6+0xa0], UR4 ;  /* 0x0000a004063f85b2 */ /* 0x0010e20008000100 */
[----:B------:R-:W-:Y:S01]  /*0610*/  @!P3 IMAD.MOV.U32 R16, RZ, RZ, R6 ;  /* 0x000000ffff10b224 */ /* 0x000fe200078e0006 */
[----:B------:R-:W-:Y:S01]  /*0620*/  SEL R19, RZ, 0x1, !P0 ;  /* 0x00000001ff137807 */ /* 0x000fe20004000000 */
[----:B------:R-:W-:Y:S01]  /*0630*/  @!P3 IMAD.MOV.U32 R17, RZ, RZ, R7 ;  /* 0x000000ffff11b224 */ /* 0x000fe200078e0007 */
[----:B------:R-:W-:-:S04]  /*0640*/  ISETP.GE.U32.AND P1, PT, R8, 0x2, PT ;  /* 0x000000020800780c */ /* 0x000fc80003f26070 */
[----:B------:R-:W-:Y:S01]  /*0650*/  SEL R19, R19, 0x2, P1 ;  /* 0x0000000213137807 */ /* 0x000fe20000800000 */
[----:B------:R0:W3:Y:S01]  /*0660*/  @!UP1 SYNCS.EXCH.64 URZ, [UR6+0xa8], UR4 ;  /* 0x0000a804063f95b2 */ /* 0x0000e20008000100 */
[----:B------:R-:W-:Y:S01]  /*0670*/  NOP ;  /* 0x0000000000007918 */ /* 0x000fe20000000000 */
[----:B---34-:R-:W-:Y:S06]  /*0680*/  BAR.SYNC.DEFER_BLOCKING 0x0 ;  /* 0x0000000000007b1d */ /* 0x018fec0000010000 */
[----:B------:R-:W-:Y:S05]  /*0690*/  @!P2 BRA `(.L_x_4) ;  /* 0x000000ac00cca947 */ /* 0x000fea0003800000 */
[----:B------:R-:W-:-:S13]  /*06a0*/  ISETP.GT.U32.AND P0, PT, R8, 0x1, PT ;  /* 0x000000010800780c */ /* 0x000fda0003f04070 */
[----:B0-----:R-:W-:Y:S05]  /*06b0*/  @P0 EXIT ;  /* 0x000000000000094d */ /* 0x001fea0003800000 */
[----:B------:R-:W-:Y:S01]  /*06c0*/  ULDC.64 UR4, c[0x0][0x650] ;  /* 0x0001940000047ab9 */ /* 0x000fe20000000a00 */
[----:B------:R-:W-:Y:S01]  /*06d0*/  PRMT R0, RZ, 0x7610, R0 ;  /* 0x00007610ff007816 */ /* 0x000fe20000000000 */
[----:B------:R-:W-:Y:S01]  /*06e0*/  IMAD.MOV.U32 R146, RZ, RZ, -0x1 ;  /* 0xffffffffff927424 */ /* 0x000fe200078e00ff */
[----:B------:R-:W-:Y:S01]  /*06f0*/  ISETP.GE.U32.AND P0, PT, R16, UR4, PT ;  /* 0x0000000410007c0c */ /* 0x000fe2000bf06070 */
[----:B------:R-:W-:Y:S02]  /*0700*/  IMAD.MOV.U32 R148, RZ, RZ, -0x1 ;  /* 0xffffffffff947424 */ /* 0x000fe400078e00ff */
[----:B------:R-:W-:Y:S01]  /*0710*/  IMAD.MOV.U32 R147, RZ, RZ, -0x1 ;  /* 0xffffffffff937424 */ /* 0x000fe200078e00ff */
[----:B------:R-:W-:-:S13]  /*0720*/  ISETP.GE.U32.AND.EX P0, PT, R17, UR5, PT, P0 ;  /* 0x0000000511007c0c */ /* 0x000fda000bf06100 */
[----:B------:R-:W-:Y:S05]  /*0730*/  @P0 BRA `(.L_x_5) ;  /* 0x0000000400540947 */ /* 0x000fea0003800000 */
[----:B------:R-:W0:Y:S01]  /*0740*/  LDC.64 R14, c[0x0][0x628] ;  /* 0x00018a00ff0e7b82 */ /* 0x000e220000000a00 */
[----:B------:R-:W-:Y:S02]  /*0750*/  IMAD.MOV.U32 R6, RZ, RZ, R16 ;  /* 0x000000ffff067224 */ /* 0x000fe400078e0010 */
[----:B------:R-:W-:-:S05]  /*0760*/  IMAD.MOV.U32 R7, RZ, RZ, R17 ;  /* 0x000000ffff077224 */ /* 0x000fca00078e0011 */
[----:B------:R-:W1:Y:S08]  /*0770*/  LDC R0, c[0x0][0x630] ;  /* 0x00018c00ff007b82 */ /* 0x000e700000000800 */
[----:B------:R-:W2:Y:S01]  /*0780*/  LDC.64 R20, c[0x0][0x620] ;  /* 0x00018800ff147b82 */ /* 0x000ea20000000a00 */
[----:B0-----:R-:W-:-:S04]  /*0790*/  ISETP.NE.U32.AND P0, PT, R14, RZ, PT ;  /* 0x000000ff0e00720c */ /* 0x001fc80003f05070 */
[----:B------:R-:W-:-:S13]  /*07a0*/  ISETP.NE.AND.EX P0, PT, R15, RZ, PT, P0 ;  /* 0x000000ff0f00720c */ /* 0x000fda0003f05300 */
[----:B-12---:R-:W-:Y:S05]  /*07b0*/  @!P0 BRA `(.L_x_6) ;  /* 0x0000000000288947 */ /* 0x006fea0003800000 */
[----:B------:R-:W0:Y:S02]  /*07c0*/  LDC R11, c[0x0][0x634] ;  /* 0x00018d00ff0b7b82 */ /* 0x000e240000000800 */
[----:B0-----:R-:W-:-:S05]  /*07d0*/  IADD3 R11, P0, R16, R11, RZ ;  /* 0x0000000b100b7210 */ /* 0x001fca0007f1e0ff */
[----:B------:R-:W-:-:S04]  /*07e0*/  IMAD.X R13, RZ, RZ, R17, P0 ;  /* 0x000000ffff0d7224 */ /* 0x000fc800000e0611 */
[----:B------:R-:W-:-:S04]  /*07f0*/  IMAD.WIDE.U32 R6, R13, R14, RZ ;  /* 0x0000000e0d067225 */ /* 0x000fc800078e00ff */
[----:B------:R-:W-:-:S04]  /*0800*/  IMAD.WIDE.U32 R8, P0, R11, R15, R6 ;  /* 0x0000000f0b087225 */ /* 0x000fc80007800006 */
[----:B------:R-:W-:-:S04]  /*0810*/  IMAD.WIDE.U32 R6, R11, R14, RZ ;  /* 0x0000000e0b067225 */ /* 0x000fc800078e00ff */
[----:B------:R-:W-:Y:S01]  /*0820*/  IMAD.X R11, RZ, RZ, RZ, P0 ;  /* 0x000000ffff0b7224 */ /* 0x000fe200000e06ff */
[----:B------:R-:W-:Y:S01]  /*0830*/  IADD3 RZ, P0, R7, R8, RZ ;  /* 0x0000000807ff7210 */ /* 0x000fe20007f1e0ff */
[----:B------:R-:W-:-:S04]  /*0840*/  IMAD.MOV.U32 R10, RZ, RZ, R9 ;  /* 0x000000ffff0a7224 */ /* 0x000fc800078e0009 */
[----:B------:R-:W-:-:S08]  /*0850*/  IMAD.WIDE.U32.X R6, R13, R15, R10, P0 ;  /* 0x0000000f0d067225 */ /* 0x000fd000000e040a */
.L_x_6:
[-CC-:B------:R-:W-:Y:S01]  /*0860*/  SHF.R.U64 R147, R6, R0.reuse, R7.reuse ;  /* 0x0000000006937219 */ /* 0x180fe20000001207 */
[----:B------:R-:W0:Y:S01]  /*0870*/  LDC R10, c[0x0][0x618] ;  /* 0x00018600ff0a7b82 */ /* 0x000e220000000800 */
[----:B------:R-:W-:Y:S01]  /*0880*/  SHF.R.U32.HI R5, RZ, R0, R7 ;  /* 0x00000000ff057219 */ /* 0x000fe20000011607 */
[----:B------:R-:W-:Y:S01]  /*0890*/  ULDC UR4, c[0x0][0x150] ;  /* 0x0000540000047ab9 */ /* 0x000fe20000000800 */
[----:B------:R-:W-:Y:S02]  /*08a0*/  IADD3 R9, P0, RZ, -R147, RZ ;  /* 0x80000093ff097210 */ /* 0x000fe40007f1e0ff */
[----:B------:R-:W-:-:S03]  /*08b0*/  I2FP.F32.U32 R0, R4 ;  /* 0x0000000400007245 */ /* 0x000fc60000201000 */
[----:B------:R-:W1:Y:S01]  /*08c0*/  LDC.64 R28, c[0x0][0x640] ;  /* 0x00019000ff1c7b82 */ /* 0x000e620000000a00 */
[----:B------:R-:W-:Y:S02]  /*08d0*/  IMAD.X R11, RZ, RZ, ~R5, P0 ;  /* 0x000000ffff0b7224 */ /* 0x000fe400000e0e05 */
[----:B------:R-:W-:Y:S01]  /*08e0*/  FMUL R0, R0, UR4 ;  /* 0x0000000400007c20 */ /* 0x000fe20008400000 */
[----:B------:R-:W-:Y:S01]  /*08f0*/  IMAD.WIDE.U32 R6, R9, R20, R16 ;  /* 0x0000001409067225 */ /* 0x000fe200078e0010 */
[----:B------:R-:W-:-:S03]  /*0900*/  ULDC UR4, c[0x0][0x154] ;  /* 0x0000550000047ab9 */ /* 0x000fc60000000800 */
[----:B------:R-:W-:Y:S01]  /*0910*/  IMAD R8, R11, R20, RZ ;  /* 0x000000140b087224 */ /* 0x000fe200078e02ff */
[----:B------:R-:W2:Y:S01]  /*0920*/  LDC R5, c[0x0][0x144] ;  /* 0x00005100ff057b82 */ /* 0x000ea20000000800 */
[----:B------:R-:W3:Y:S02]  /*0930*/  F2I.U32.TRUNC.NTZ R0, R0 ;  /* 0x0000000000007305 */ /* 0x000ee4000020f000 */
[----:B------:R-:W-:-:S04]  /*0940*/  IMAD R9, R9, R21, R8 ;  /* 0x0000001509097224 */ /* 0x000fc800078e0208 */
[----:B------:R-:W-:Y:S01]  /*0950*/  IMAD.IADD R7, R7, 0x1, R9 ;  /* 0x0000000107077824 */ /* 0x000fe200078e0209 */
[----:B------:R-:W4:Y:S01]  /*0960*/  LDC R12, c[0x0][0x608] ;  /* 0x00018200ff0c7b82 */ /* 0x000f220000000800 */
[----:B------:R-:W-:-:S03]  /*0970*/  IMAD.MOV.U32 R9, RZ, RZ, -0x1 ;  /* 0xffffffffff097424 */ /* 0x000fc600078e00ff */
[-CC-:B0-----:R-:W-:Y:S02]  /*0980*/  SHF.R.U64 R20, R6, R10.reuse, R7.reuse ;  /* 0x0000000a06147219 */ /* 0x181fe40000001207 */
[----:B------:R-:W-:Y:S02]  /*0990*/  I2FP.F32.U32 R6, R3 ;  /* 0x0000000300067245 */ /* 0x000fe40000201000 */
[----:B------:R-:W0:Y:S01]  /*09a0*/  LDC R26, c[0x0][0x658] ;  /* 0x00019600ff1a7b82 */ /* 0x000e220000000800 */
[----:B-1----:R-:W-:Y:S01]  /*09b0*/  ISETP.NE.U32.AND P0, PT, R28, RZ, PT ;  /* 0x000000ff1c00720c */ /* 0x002fe20003f05070 */
[----:B---3--:R-:W-:Y:S01]  /*09c0*/  IMAD.MOV R8, RZ, RZ, -R0 ;  /* 0x000000ffff087224 */ /* 0x008fe200078e0a00 */
[----:B------:R-:W-:Y:S01]  /*09d0*/  SHF.R.U32.HI R7, RZ, R10, R7 ;  /* 0x0000000aff077219 */ /* 0x000fe20000011607 */
[----:B------:R-:W-:Y:S01]  /*09e0*/  FMUL R6, R6, UR4 ;  /* 0x0000000406067c20 */ /* 0x000fe20008400000 */
[----:B------:R-:W-:-:S03]  /*09f0*/  ISETP.NE.AND.EX P0, PT, R29, RZ, PT, P0 ;  /* 0x000000ff1d00720c */ /* 0x000fc60003f05300 */
[----:B------:R-:W1:Y:S01]  /*0a00*/  LDC R14, c[0x0][0x148] ;  /* 0x00005200ff0e7b82 */ /* 0x000e620000000800 */
[----:B--2---:R-:W-:-:S07]  /*0a10*/  IMAD R0, R5, R8, R4 ;  /* 0x0000000805007224 */ /* 0x004fce00078e0204 */
[----:B------:R-:W2:Y:S01]  /*0a20*/  LDC R24, c[0x0][0x600] ;  /* 0x00018000ff187b82 */ /* 0x000ea20000000800 */
[-CC-:B----4-:R-:W-:Y:S02]  /*0a30*/  SHF.R.U64 R30, R20, R12.reuse, R7.reuse ;  /* 0x0000000c141e7219 */ /* 0x190fe40000001207 */
[----:B------:R-:W-:Y:S01]  /*0a40*/  SHF.R.U32.HI R5, RZ, R12, R7 ;  /* 0x0000000cff057219 */ /* 0x000fe20000011607 */
[----:B------:R-:W-:Y:S01]  /*0a50*/  IMAD.MOV.U32 R7, RZ, RZ, 0x1 ;  /* 0x00000001ff077424 */ /* 0x000fe200078e00ff */
[----:B------:R3:W4:Y:S03]  /*0a60*/  F2I.U32.TRUNC.NTZ R12, R6 ;  /* 0x00000006000c7305 */ /* 0x000726000020f000 */
[----:B------:R-:W1:Y:S01]  /*0a70*/  LDC R15, c[0x0][0x648] ;  /* 0x00019200ff0f7b82 */ /* 0x000e620000000800 */
[-C--:B0-----:R-:W-:Y:S02]  /*0a80*/  SHF.L.U32 R4, R9, R26.reuse, RZ ;  /* 0x0000001a09047219 */ /* 0x081fe400000006ff */
[----:B------:R-:W-:-:S02]  /*0a90*/  SHF.R.U64 R32, R30, R26, R5 ;  /* 0x0000001a1e207219 */ /* 0x000fc40000001205 */
[----:B------:R-:W-:Y:S02]  /*0aa0*/  LOP3.LUT R11, RZ, R4, RZ, 0x33, !PT ;  /* 0x00000004ff0b7212 */ /* 0x000fe400078e33ff */
[-C--:B------:R-:W-:Y:S01]  /*0ab0*/  SHF.R.U32.HI R5, RZ, R26.reuse, R5 ;  /* 0x0000001aff057219 */ /* 0x080fe20000011605 */
[----:B------:R-:W0:Y:S01]  /*0ac0*/  LDC R21, c[0x0][0x638] ;  /* 0x00018e00ff157b82 */ /* 0x000e220000000800 */
[----:B------:R-:W-:Y:S01]  /*0ad0*/  SHF.L.U32 R10, R7, R26, RZ ;  /* 0x0000001a070a7219 */ /* 0x000fe200000006ff */
[----:B------:R-:W-:-:S06]  /*0ae0*/  IMAD.MOV.U32 R4, RZ, RZ, R32 ;  /* 0x000000ffff047224 */ /* 0x000fcc00078e0020 */
[----:B------:R-:W0:Y:S01]  /*0af0*/  LDC R146, c[0x0][0x610] ;  /* 0x00018400ff927b82 */ /* 0x000e220000000800 */
[----:B---34-:R-:W-:Y:S05]  /*0b00*/  @!P0 BRA `(.L_x_7) ;  /* 0x0000000000288947 */ /* 0x018fea0003800000 */
[----:B------:R-:W3:Y:S02]  /*0b10*/  LDC R9, c[0x0][0x64c] ;  /* 0x00019300ff097b82 */ /* 0x000ee40000000800 */
[----:B---3--:R-:W-:-:S05]  /*0b20*/  IADD3 R9, P0, R32, R9, RZ ;  /* 0x0000000920097210 */ /* 0x008fca0007f1e0ff */
        /* <DEDUP_REMOVED lines=8> */
.L_x_7:
[----:B-1----:R-:W-:Y:S01]  /*0bb0*/  SHF.R.U64 R4, R4, R15, R5 ;  /* 0x0000000f04047219 */ /* 0x002fe20000001205 */
[----:B--2---:R-:W-:Y:S01]  /*0bc0*/  VIADD R5, R24, 0xffffffff ;  /* 0xffffffff18057836 */ /* 0x004fe20000000000 */
[----:B------:R-:W-:Y:S01]  /*0bd0*/  LOP3.LUT R11, R30, R11, RZ, 0xc0, !PT ;  /* 0x0000000b1e0b7212 */ /* 0x000fe200078ec0ff */
[----:B------:R-:W-:Y:S02]  /*0be0*/  IMAD.MOV R12, RZ, RZ, -R12 ;  /* 0x000000ffff0c7224 */ /* 0x000fe400078e0a0c */
[----:B------:R-:W-:Y:S01]  /*0bf0*/  IMAD.MOV R6, RZ, RZ, -R4 ;  /* 0x000000ffff067224 */ /* 0x000fe200078e0a04 */
[----:B------:R-:W-:Y:S01]  /*0c00*/  LOP3.LUT R5, R20, R5, RZ, 0xc0, !PT ;  /* 0x0000000514057212 */ /* 0x000fe200078ec0ff */
[----:B------:R-:W-:Y:S02]  /*0c10*/  @P3 IMAD R0, R14, R12, R3 ;  /* 0x0000000c0e003224 */ /* 0x000fe400078e0203 */
[----:B------:R-:W-:Y:S02]  /*0c20*/  IMAD R11, R10, R4, R11 ;  /* 0x000000040a0b7224 */ /* 0x000fe400078e020b */
[----:B0-----:R-:W-:-:S02]  /*0c30*/  IMAD R3, R6, R21, R32 ;  /* 0x0000001506037224 */ /* 0x001fc400078e0220 */
[----:B------:R-:W-:Y:S02]  /*0c40*/  IMAD R146, R11, R146, R0 ;  /* 0x000000920b927224 */ /* 0x000fe400078e0200 */
[----:B------:R-:W-:Y:S02]  /*0c50*/  IMAD R3, R3, R24, R5 ;  /* 0x0000001803037224 */ /* 0x000fe400078e0205 */
[----:B------:R-:W-:-:S03]  /*0c60*/  IMAD.MOV.U32 R0, RZ, RZ, 0x1 ;  /* 0x00000001ff007424 */ /* 0x000fc600078e00ff */
[----:B------:R-:W-:Y:S02]  /*0c70*/  SEL R148, R3, R146, !P3 ;  /* 0x0000009203947207 */ /* 0x000fe40005800000 */
[----:B------:R-:W-:-:S07]  /*0c80*/  SEL R146, R146, R3, !P3 ;  /* 0x0000000392927207 */ /* 0x000fce0005800000 */
.L_x_5:
[----:B------:R-:W-:-:S08]  /*0c90*/  NOP ;  /* 0x0000000000007918 */ /* 0x000fd00000000000 */
[----:B------:R-:W0:Y:S02]  /*0ca0*/  USETMAXREG.TRY_ALLOC.CTAPOOL UP0, 0xe8 ;  /* 0x000000e8000079c8 */ /* 0x000e240008000600 */
[----:B0-----:R-:W-:-:S13]  /*0cb0*/  PLOP3.LUT P0, PT, PT, PT, UP0, 0x80, 0x0 ;  /* 0x000000000000781c */ /* 0x001fda0003f0f008 */
[----:B------:R-:W-:Y:S05]  /*0cc0*/  @!P0 BRA `(.L_x_5) ;  /* 0xfffffffc00f08947 */ /* 0x000fea000383ffff */
[----:B------:R-:W-:Y:S01]  /*0cd0*/  ULDC.64 UR4, c[0x0][0x598] ;  /* 0x0001660000047ab9 */ /* 0x000fe20000000a00 */
[----:B------:R-:W-:Y:S01]  /*0ce0*/  ULDC.64 UR58, c[0x0][0x208] ;  /* 0x00008200003a7ab9 */ /* 0x000fe20000000a00 */
[----:B------:R-:W-:-:S04]  /*0cf0*/  ISETP.NE.U32.AND P0, PT, RZ, UR4, PT ;  /* 0x00000004ff007c0c */ /* 0x000fc8000bf05070 */
[----:B------:R-:W-:-:S13]  /*0d00*/  ISETP.NE.AND.EX P0, PT, RZ, UR5, PT, P0 ;  /* 0x00000005ff007c0c */ /* 0x000fda000bf05300 */
[----:B------:R-:W-:Y:S05]  /*0d10*/  @!P0 BRA `(.L_x_8) ;  /* 0x00000000001c8947 */ /* 0x000fea0003800000 */
[----:B------:R-:W0:Y:S02]  /*0d20*/  LDC.64 R4, c[0x0][0x598] ;  /* 0x00016600ff047b82 */ /* 0x000e240000000a00 */
[----:B0-----:R-:W2:Y:S02]  /*0d30*/  LDG.E.64 R4, desc[UR58][R4.64] ;  /* 0x0000003a04047981 */ /* 0x001ea4000c1e1b00 */
[----:B--2---:R-:W-:-:S04]  /*0d40*/  ISETP.NE.U32.AND P0, PT, R4, RZ, PT ;  /* 0x000000ff0400720c */ /* 0x004fc80003f05070 */
[----:B------:R-:W-:-:S13]  /*0d50*/  ISETP.NE.AND.EX P0, PT, R5, RZ, PT, P0 ;  /* 0x000000ff0500720c */ /* 0x000fda0003f05300 */
[----:B------:R-:W-:Y:S05]  /*0d60*/  @!P0 BRA `(.L_x_8) ;  /* 0x0000000000088947 */ /* 0x000fea0003800000 */
[----:B------:R0:W5:Y:S01]  /*0d70*/  LD.E R23, desc[UR58][R4.64] ;  /* 0x0000003a04177980 */ /* 0x000162000c101900 */
[----:B------:R-:W-:Y:S05]  /*0d80*/  BRA `(.L_x_9) ;  /* 0x0000000000247947 */ /* 0x000fea0003800000 */
.L_x_8:
[----:B------:R-:W-:Y:S02]  /*0d90*/  ULDC.64 UR4, c[0x0][0x588] ;  /* 0x0001620000047ab9 */ /* 0x000fe40000000a00 */
[----:B------:R-:W-:-:S04]  /*0da0*/  ISETP.NE.U32.AND P0, PT, RZ, UR4, PT ;  /* 0x00000004ff007c0c */ /* 0x000fc8000bf05070 */
[----:B------:R-:W-:-:S13]  /*0db0*/  ISETP.NE.AND.EX P0, PT, RZ, UR5, PT, P0 ;  /* 0x00000005ff007c0c */ /* 0x000fda000bf05300 */
[----:B------:R-:W-:Y:S05]  /*0dc0*/  @!P0 BRA `(.L_x_10) ;  /* 0x00000000000c8947 */ /* 0x000fea0003800000 */
[----:B------:R-:W0:Y:S02]  /*0dd0*/  LDC.64 R4, c[0x0][0x588] ;  /* 0x00016200ff047b82 */ /* 0x000e240000000a00 */
[----:B0-----:R1:W5:Y:S01]  /*0de0*/  LDG.E R23, desc[UR58][R4.64] ;  /* 0x0000003a04177981 */ /* 0x001362000c1e1900 */
[----:B------:R-:W-:Y:S05]  /*0df0*/  BRA `(.L_x_9) ;  /* 0x0000000000087947 */ /* 0x000fea0003800000 */
.L_x_10:
[----:B------:R-:W-:Y:S02]  /*0e00*/  ULDC UR4, c[0x0][0x580] ;  /* 0x0001600000047ab9 */ /* 0x000fe40000000800 */
[----:B------:R-:W-:-:S07]  /*0e10*/  IMAD.U32 R23, RZ, RZ, UR4 ;  /* 0x00000004ff177e24 */ /* 0x000fce000f8e00ff */
.L_x_9:
[----:B------:R-:W-:Y:S02]  /*0e20*/  ULDC.64 UR4, c[0x0][0x5a0] ;  /* 0x0001680000047ab9 */ /* 0x000fe40000000a00 */
[----:B------:R-:W-:-:S04]  /*0e30*/  ISETP.NE.U32.AND P0, PT, RZ, UR4, PT ;  /* 0x00000004ff007c0c */ /* 0x000fc8000bf05070 */
[----:B------:R-:W-:-:S13]  /*0e40*/  ISETP.NE.AND.EX P0, PT, RZ, UR5, PT, P0 ;  /* 0x00000005ff007c0c */ /* 0x000fda000bf05300 */
[----:B------:R-:W-:Y:S05]  /*0e50*/  @!P0 BRA `(.L_x_11) ;  /* 0x00000000001c8947 */ /* 0x000fea0003800000 */
[----:B01----:R-:W0:Y:S02]  /*0e60*/  LDC.64 R4, c[0x0][0x5a0] ;  /* 0x00016800ff047b82 */ /* 0x003e240000000a00 */
[----:B0-----:R-:W2:Y:S02]  /*0e70*/  LDG.E.64 R4, desc[UR58][R4.64] ;  /* 0x0000003a04047981 */ /* 0x001ea4000c1e1b00 */
[----:B--2---:R-:W-:-:S04]  /*0e80*/  ISETP.NE.U32.AND P0, PT, R4, RZ, PT ;  /* 0x000000ff0400720c */ /* 0x004fc80003f05070 */
[----:B------:R-:W-:-:S13]  /*0e90*/  ISETP.NE.AND.EX P0, PT, R5, RZ, PT, P0 ;  /* 0x000000ff0500720c */ /* 0x000fda0003f05300 */
[----:B------:R-:W-:Y:S05]  /*0ea0*/  @!P0 BRA `(.L_x_11) ;  /* 0x0000000000088947 */ /* 0x000fea0003800000 */
[----:B------:R0:W5:Y:S01]  /*0eb0*/  LD.E R144, desc[UR58][R4.64] ;  /* 0x0000003a04907980 */ /* 0x000162000c101900 */
[----:B------:R-:W-:Y:S05]  /*0ec0*/  BRA `(.L_x_12) ;  /* 0x0000000000247947 */ /* 0x000fea0003800000 */
.L_x_11:
[----:B------:R-:W-:Y:S02]  /*0ed0*/  ULDC.64 UR4, c[0x0][0x590] ;  /* 0x0001640000047ab9 */ /* 0x000fe40000000a00 */
[----:B------:R-:W-:-:S04]  /*0ee0*/  ISETP.NE.U32.AND P0, PT, RZ, UR4, PT ;  /* 0x00000004ff007c0c */ /* 0x000fc8000bf05070 */
[----:B------:R-:W-:-:S13]  /*0ef0*/  ISETP.NE.AND.EX P0, PT, RZ, UR5, PT, P0 ;  /* 0x00000005ff007c0c */ /* 0x000fda000bf05300 */
[----:B------:R-:W-:Y:S05]  /*0f00*/  @!P0 BRA `(.L_x_13) ;  /* 0x00000000000c8947 */ /* 0x000fea0003800000 */
[----:B------:R-:W2:Y:S02]  /*0f10*/  LDC.64 R144, c[0x0][0x590] ;  /* 0x00016400ff907b82 */ /* 0x000ea40000000a00 */
[----:B--2---:R2:W5:Y:S01]  /*0f20*/  LDG.E R144, desc[UR58][R144.64] ;  /* 0x0000003a90907981 */ /* 0x004562000c1e1900 */
[----:B------:R-:W-:Y:S05]  /*0f30*/  BRA `(.L_x_12) ;  /* 0x0000000000087947 */ /* 0x000fea0003800000 */
.L_x_13:
[----:B------:R-:W-:Y:S02]  /*0f40*/  ULDC UR4, c[0x0][0x584] ;  /* 0x0001610000047ab9 */ /* 0x000fe40000000800 */
[----:B------:R-:W-:-:S07]  /*0f50*/  IMAD.U32 R144, RZ, RZ, UR4 ;  /* 0x00000004ff907e24 */ /* 0x000fce000f8e00ff */
.L_x_12:
[----:B------:R-:W-:-:S13]  /*0f60*/  LOP3.LUT P0, RZ, R0, 0xff, RZ, 0xc0, !PT ;  /* 0x000000ff00ff7812 */ /* 0x000fda000780c0ff */
[----:B------:R-:W-:Y:S05]  /*0f70*/  @!P0 EXIT ;  /* 0x000000000000894d */ /* 0x000fea0003800000 */
[----:B------:R-:W-:Y:S01]  /*0f80*/  ULDC UR4, c[0x0][0x28c] ;  /* 0x0000a30000047ab9 */ /* 0x000fe20000000800 */
[----:B--2---:R-:W-:Y:S01]  /*0f90*/  LOP3.LUT R145, R19, 0x1, RZ, 0xfc, !PT ;  /* 0x0000000113917812 */ /* 0x004fe200078efcff */
[----:B------:R-:W-:Y:S01]  /*0fa0*/  UIADD3 UR4, UR4, 0x1f, URZ ;  /* 0x0000001f04047890 */ /* 0x000fe2000fffe03f */
[----:B------:R-:W-:Y:S01]  /*0fb0*/  UMOV UR38, URZ ;  /* 0x0000003f00267c82 */ /* 0x000fe20008000000 */
[----:B------:R-:W-:Y:S02]  /*0fc0*/  UMOV UR36, URZ ;  /* 0x0000003f00247c82 */ /* 0x000fe40008000000 */
[----:B------:R-:W-:-:S04]  /*0fd0*/  USHF.R.S32.HI UR5, URZ, 0x1f, UR4 ;  /* 0x0000001f3f057899 */ /* 0x000fc80008011404 */
[----:B------:R-:W-:-:S04]  /*0fe0*/  ULEA.HI UR5, UR5, UR4, URZ, 0x5 ;  /* 0x0000000405057291 */ /* 0x000fc8000f8f283f */
[----:B------:R-:W-:-:S12]  /*0ff0*/  USHF.R.S32.HI UR39, URZ, 0x5, UR5 ;  /* 0x000000053f277899 */ /* 0x000fd80008011405 */
.L_x_271:
[----:B------:R-:W-:Y:S01]  /*1000*/  LOP3.LUT R0, R18, 0x80, RZ, 0xc0, !PT ;  /* 0x0000008012007812 */ /* 0x000fe200078ec0ff */
[----:B--2---:R-:W2:Y:S01]  /*1010*/  S2UR UR6, SR_CgaCtaId ;  /* 0x00000000000679c3 */ /* 0x004ea20000008800 */
[----:B------:R-:W-:Y:S02]  /*1020*/  UMOV UR37, 0x400 ;  /* 0x0000040000257882 */ /* 0x000fe40000000000 */
[----:B------:R-:W-:-:S06]  /*1030*/  SHF.R.U32.HI R0, RZ, 0x7, R0 ;  /* 0x00000007ff007819 */ /* 0x000fcc0000011600 */
[----:B---3--:R-:W3:Y:S01]  /*1040*/  SHFL.IDX PT, R0, R0, RZ, 0x1f ;  /* 0x00001fff00007589 */ /* 0x008ee200000e0000 */
[----:B--2---:R-:W-:Y:S01]  /*1050*/  ULEA UR37, UR6, UR37, 0x18 ;  /* 0x0000002506257291 */ /* 0x004fe2000f8ec03f */
[----:B---3--:R-:W-:-:S13]  /*1060*/  R2UR UR4, R0 ;  /* 0x00000000000472ca */ /* 0x008fda00000e0000 */
[----:B------:R-:W-:-:S04]  /*1070*/  ULEA.HI UR5, UR4, UR4, URZ, 0x1 ;  /* 0x0000000404057291 */ /* 0x000fc8000f8f083f */
[----:B------:R-:W-:-:S04]  /*1080*/  ULOP3.LUT UR5, UR5, 0xffffe, URZ, 0xc0, !UPT ;  /* 0x000ffffe05057892 */ /* 0x000fc8000f8ec03f */
[----:B------:R-:W-:-:S03]  /*1090*/  UIADD3 UR5, UR4, -UR5, URZ ;  /* 0x8000000504057290 */ /* 0x000fc6000fffe03f */
[----:B------:R-:W-:Y:S01]  /*10a0*/  ULDC UR4, c[0x0][0x28c] ;  /* 0x0000a30000047ab9 */ /* 0x000fe20000000800 */
[----:B------:R-:W-:Y:S01]  /*10b0*/  ULEA UR5, UR5, UR37, 0xc ;  /* 0x0000002505057291 */ /* 0x000fe2000f8e603f */
[----:B------:R-:W-:-:S03]  /*10c0*/  ISETP.LT.AND P0, PT, RZ, UR4, PT ;  /* 0x00000004ff007c0c */ /* 0x000fc6000bf01270 */
[----:B------:R-:W-:-:S04]  /*10d0*/  UIADD3 UR5, UR5, 0x180, URZ ;  /* 0x0000018005057890 */ /* 0x000fc8000fffe03f */
[----:B------:R-:W-:-:S04]  /*10e0*/  USHF.R.U32.HI UR5, URZ, 0x4, UR5 ;  /* 0x000000043f057899 */ /* 0x000fc80008011605 */
[----:B------:R-:W-:Y:S02]  /*10f0*/  ULOP3.LUT UR56, UR5, 0x3fff, URZ, 0xc0, !UPT ;  /* 0x00003fff05387892 */ /* 0x000fe4000f8ec03f */
[----:B-1--4-:R-:W-:Y:S10]  /*1100*/  @P0 BRA `(.L_x_14) ;  /* 0x0000000000400947 */ /* 0x012ff40003800000 */
[----:B------:R-:W-:Y:S01]  /*1110*/  MOV R0, 0x0 ;  /* 0x0000000000007802 */ /* 0x000fe20000000f00 */
[----:B------:R-:W-:Y:S01]  /*1120*/  ULDC.64 UR4, c[0x4][0x68] ;  /* 0x01001a0000047ab9 */ /* 0x000fe20000000a00 */
[----:B------:R-:W-:Y:S01]  /*1130*/  ULDC.64 UR6, c[0x4][0x8] ;  /* 0x0100020000067ab9 */ /* 0x000fe20000000a00 */
[----:B01----:R-:W-:Y:S01]  /*1140*/  IMAD.U32 R4, RZ, RZ, UR4 ;  /* 0x00000004ff047e24 */ /* 0x003fe2000f8e00ff */
[----:B------:R0:W1:Y:S01]  /*1150*/  LDC.64 R14, c[0x4][R0] ;  /* 0x01000000000e7b82 */ /* 0x0000620000000a00 */
[----:B------:R-:W-:Y:S01]  /*1160*/  IMAD.U32 R5, RZ, RZ, UR5 ;  /* 0x00000005ff057e24 */ /* 0x000fe2000f8e00ff */
[----:B------:R-:W-:Y:S01]  /*1170*/  ULDC.64 UR4, c[0x4][0x70] ;  /* 0x01001c0000047ab9 */ /* 0x000fe20000000a00 */
[----:B------:R-:W-:Y:S02]  /*1180*/  IMAD.U32 R10, RZ, RZ, UR6 ;  /* 0x00000006ff0a7e24 */ /* 0x000fe4000f8e00ff */
[----:B------:R-:W-:Y:S02]  /*1190*/  IMAD.U32 R6, RZ, RZ, UR4 ;  /* 0x00000004ff067e24 */ /* 0x000fe4000f8e00ff */
[----:B------:R-:W-:-:S02]  /*11a0*/  IMAD.U32 R7, RZ, RZ, UR5 ;  /* 0x00000005ff077e24 */ /* 0x000fc4000f8e00ff */
[----:B------:R-:W-:Y:S02]  /*11b0*/  IMAD.U32 R11, RZ, RZ, UR7 ;  /* 0x00000007ff0b7e24 */ /* 0x000fe4000f8e00ff */
[----:B------:R-:W-:Y:S02]  /*11c0*/  IMAD.MOV.U32 R8, RZ, RZ, 0x1e1 ;  /* 0x000001e1ff087424 */ /* 0x000fe400078e00ff */
[----:B------:R-:W-:Y:S02]  /*11d0*/  IMAD.MOV.U32 R12, RZ, RZ, 0x1 ;  /* 0x00000001ff0c7424 */ /* 0x000fe400078e00ff */
[----:B0-----:R-:W-:-:S07]  /*11e0*/  IMAD.MOV.U32 R13, RZ, RZ, RZ ;  /* 0x000000ffff0d7224 */ /* 0x001fce00078e00ff */
[----:B------:R-:W-:-:S07]  /*11f0*/  LEPC R20, `(.L_x_14) ;  /* 0x000000001014794e */ /* 0x000fce0000000000 */
[----:B-1---5:R-:W-:Y:S05]  /*1200*/  CALL.ABS.NOINC R14 ;  /* 0x000000000e007343 */ /* 0x022fea0003c00000 */
.L_x_14:
[----:B------:R-:W-:-:S13]  /*1210*/  ISETP.NE.AND P0, PT, R145, 0x3, PT ;  /* 0x000000039100780c */ /* 0x000fda0003f05270 */
[----:B------:R-:W-:Y:S05]  /*1220*/  @!P0 BRA `(.L_x_15) ;  /* 0x0000000000048947 */ /* 0x000fea0003800000 */
[----:B------:R-:W-:Y:S01]  /*1230*/  BPT.TRAP 0x1 ;  /* 0x000000040000795c */ /* 0x000fe20000300000 */
.L_x_15:
[----:B------:R-:W-:Y:S02]  /*1240*/  IMAD.U32 R3, RZ, RZ, UR36 ;  /* 0x00000024ff037e24 */ /* 0x000fe4000f8e00ff */
[----:B------:R-:W-:-:S03]  /*1250*/  IMAD.U32 R0, RZ, RZ, UR38 ;  /* 0x00000026ff007e24 */ /* 0x000fc6000f8e00ff */
[----:B------:R-:W-:Y:S02]  /*1260*/  LEA R3, R3, UR37, 0x3 ;  /* 0x0000002503037c11 */ /* 0x000fe4000f8e18ff */
[----:B------:R-:W-:-:S04]  /*1270*/  SHF.L.U32 R0, R0, 0x1f, RZ ;  /* 0x0000001f00007819 */ /* 0x000fc800000006ff */
[----:B------:R2:W3:Y:S01]  /*1280*/  SYNCS.PHASECHK.TRANS64.TRYWAIT P1, [R3+URZ], R0 ;  /* 0x00000000030075a7 */ /* 0x0004e2000802017f */
[----:B------:R-:W-:Y:S05]  /*1290*/  @!P0 BRA `(.L_x_16) ;  /* 0x0000000000048947 */ /* 0x000fea0003800000 */
[----:B------:R-:W-:Y:S01]  /*12a0*/  BPT.TRAP 0x1 ;  /* 0x000000040000795c */ /* 0x000fe20000300000 */
.L_x_16:
[----:B---3--:R-:W-:Y:S05]  /*12b0*/  @P1 BRA `(.L_x_17) ;  /* 0x0000000000081947 */ /* 0x008fea0003800000 */
[----:B------:R-:W3:Y:S02]  /*12c0*/  SYNCS.PHASECHK.TRANS64.TRYWAIT P1, [R3+URZ], R0 ;  /* 0x00000000030075a7 */ /* 0x000ee4000802017f */
[----:B---3--:R-:W-:Y:S05]  /*12d0*/  @!P1 BRA `(.L_x_18) ;  /* 0x000000b800fc9947 */ /* 0x008fea0003800000 */
.L_x_17:
[----:B------:R-:W-:-:S04]  /*12e0*/  UISETP.LT.AND UP0, UPT, UR39, 0x1, UPT ;  /* 0x000000012700788c */ /* 0x000fc8000bf01270 */
[----:B------:R-:W-:-:S06]  /*12f0*/  USEL UR4, UR39, 0x1, UP0 ;  /* 0x0000000127047887 */ /* 0x000fcc0008000000 */
[----:B--23--:R-:W-:Y:S01]  /*1300*/  IMAD.U32 R0, RZ, RZ, UR4 ;  /* 0x00000004ff007e24 */ /* 0x00cfe2000f8e00ff */
[----:B------:R-:W-:Y:S05]  /*1310*/  WARPSYNC.ALL ;  /* 0x0000000000007948 */ /* 0x000fea0003800000 */
[----:B------:R-:W-:-:S04]  /*1320*/  IADD3 R0, -R0, UR39, RZ ;  /* 0x0000002700007c10 */ /* 0x000fc8000fffe1ff */
[----:B------:R-:W-:Y:S01]  /*1330*/  ISETP.GE.AND P1, PT, R0, 0x1, PT ;  /* 0x000000010000780c */ /* 0x000fe20003f26270 */
[----:B------:R-:W-:Y:S01]  /*1340*/  UIADD3 UR4, UR37, 0x12180, URZ ;  /* 0x0001218025047890 */ /* 0x000fe2000fffe03f */
[----:B------:R-:W-:Y:S01]  /*1350*/  WARPGROUP.ARRIVE ;  /* 0x00000000000079c5 */ /* 0x000fe20000000000 */
[----:B------:R-:W-:Y:S02]  /*1360*/  ULOP3.LUT UR56, UR56, 0x10000, URZ, 0xfc, !UPT ;  /* 0x0001000038387892 */ /* 0x000fe4000f8efc3f */
[----:B------:R-:W-:Y:S02]  /*1370*/  USHF.R.U32.HI UR4, URZ, 0x4, UR4 ;  /* 0x000000043f047899 */ /* 0x000fe40008011604 */
[----:B------:R-:W-:Y:S02]  /*1380*/  ULEA UR16, UR36, UR56, 0x9 ;  /* 0x0000003824107291 */ /* 0x000fe4000f8e483f */
[----:B------:R-:W-:Y:S01]  /*1390*/  ULOP3.LUT UR4, UR4, 0x3fff, URZ, 0xc0, !UPT ;  /* 0x00003fff04047892 */ /* 0x000fe2000f8ec03f */
[----:B------:R-:W-:Y:S01]  /*13a0*/  UMOV UR17, 0x80000020 ;  /* 0x8000002000117882 */ /* 0x000fe20000000000 */
[----:B------:R-:W-:-:S02]  /*13b0*/  UMOV UR19, 0x80000020 ;  /* 0x8000002000137882 */ /* 0x000fc40000000000 */
[----:B------:R-:W-:Y:S01]  /*13c0*/  ULOP3.LUT UR57, UR4, 0x10000, URZ, 0xfc, !UPT ;  /* 0x0001000004397892 */ /* 0x000fe2000f8efc3f */
[----:B------:R-:W-:Y:S01]  /*13d0*/  UMOV UR20, UR16 ;  /* 0x0000001000147c82 */ /* 0x000fe20008000000 */
[----:B------:R-:W-:Y:S02]  /*13e0*/  UMOV UR21, UR17 ;  /* 0x0000001100157c82 */ /* 0x000fe40008000000 */
[----:B------:R-:W-:Y:S01]  /*13f0*/  UIMAD UR54, UR36, 0x3c0, UR57 ;  /* 0x000003c0243678a4 */ /* 0x000fe2000f8e0239 */
[----:B------:R-:W-:Y:S01]  /*1400*/  UMOV UR23, 0x80000020 ;  /* 0x8000002000177882 */ /* 0x000fe20000000000 */
[----:B------:R-:W-:Y:S02]  /*1410*/  UMOV UR24, UR16 ;  /* 0x0000001000187c82 */ /* 0x000fe40008000000 */
[----:B------:R-:W-:Y:S02]  /*1420*/  UIADD3 UR6, UR54, 0x40, URZ ;  /* 0x0000004036067890 */ /* 0x000fe4000fffe03f */
[----:B------:R-:W-:-:S02]  /*1430*/  UIADD3 UR22, UR54, 0x80, URZ ;  /* 0x0000008036167890 */ /* 0x000fc4000fffe03f */
[----:B------:R-:W-:Y:S01]  /*1440*/  UMOV UR18, UR54 ;  /* 0x0000003600127c82 */ /* 0x000fe20008000000 */
[----:B------:R-:W-:Y:S01]  /*1450*/  UIADD3 UR26, UR54, 0xc0, URZ ;  /* 0x000000c0361a7890 */ /* 0x000fe2000fffe03f */
[----:B------:R-:W-:Y:S01]  /*1460*/  HGMMA.64x16x16.F32 R136, gdesc[UR16], RZ, !UPT, gsb0 ;  /* 0x00200000108879f0 */ /* 0x000fe2000c0008ff */
[----:B------:R-:W-:Y:S01]  /*1470*/  UMOV UR18, UR6 ;  /* 0x0000000600127c82 */ /* 0x000fe20008000000 */
[----:B------:R-:W-:Y:S01]  /*1480*/  UMOV UR19, 0x80000020 ;  /* 0x8000002000137882 */ /* 0x000fe20000000000 */
[----:B------:R-:W-:Y:S01]  /*1490*/  UMOV UR25, UR17 ;  /* 0x0000001100197c82 */ /* 0x000fe20008000000 */
[----:B------:R-:W-:Y:S01]  /*14a0*/  UMOV UR27, 0x80000020 ;  /* 0x80000020001b7882 */ /* 0x000fe20000000000 */
[----:B------:R-:W-:Y:S01]  /*14b0*/  UIADD3 UR30, UR54, 0x100, URZ ;  /* 0x00000100361e7890 */ /* 0x000fe2000fffe03f */
[----:B------:R-:W-:Y:S01]  /*14c0*/  UMOV UR28, UR16 ;  /* 0x00000010001c7c82 */ /* 0x000fe20008000000 */
        /* <DEDUP_REMOVED lines=14> */
[----:B------:R-:W-:-:S02]  /*15b0*/  UIADD3 UR10, UR16, 0x2, URZ ;  /* 0x00000002100a7890 */ /* 0x000fc4000fffe03f */
        /* <DEDUP_REMOVED lines=8> */
[----:B------:R-:W-:Y:S01]  /*1640*/  UMOV UR47, 0x80000020 ;  /* 0x80000020002f7882 */ /* 0x000fe20000000000 */
[----:B------:R-:W-:Y:S01]  /*1650*/  UIADD3 UR50, UR54, 0x2c2, URZ ;  /* 0x000002c236327890 */ /* 0x000fe2000fffe03f */
[----:B------:R-:W-:Y:S01]  /*1660*/  UMOV UR51, 0x80000020 ;  /* 0x8000002000337882 */ /* 0x000fe20000000000 */
[----:B------:R-:W-:Y:S01]  /*1670*/  UMOV UR55, 0x80000020 ;  /* 0x8000002000377882 */ /* 0x000fe20000000000 */
[----:B------:R-:W-:-:S02]  /*1680*/  WARPGROUP.DEPBAR.LE gsb0, 0x0 ;  /* 0x00008000000079c5 */ /* 0x000fc40000010000 */
[----:B------:R-:W-:-:S06]  /*1690*/  WARPGROUP.ARRIVE ;  /* 0x00000000000079c5 */ /* 0x000fcc0000000000 */
[----:B------:R-:W-:Y:S01]  /*16a0*/  HGMMA.64x16x16.F32 R128, gdesc[UR16], RZ, !UPT, gsb0 ;  /* 0x00200000108079f0 */ /* 0x000fe2000c0008ff */
[----:B------:R-:W-:Y:S01]  /*16b0*/  UIADD3 UR18, UR54, 0x280, URZ ;  /* 0x0000028036127890 */ /* 0x000fe2000fffe03f */
[----:B------:R-:W-:Y:S01]  /*16c0*/  UMOV UR19, 0x80000020 ;  /* 0x8000002000137882 */ /* 0x000fe20000000000 */
[----:B------:R-:W-:Y:S02]  /*16d0*/  WARPGROUP.DEPBAR.LE gsb0, 0x0 ;  /* 0x00008000000079c5 */ /* 0x000fe40000010000 */
[----:B------:R-:W-:-:S06]  /*16e0*/  WARPGROUP.ARRIVE ;  /* 0x00000000000079c5 */ /* 0x000fcc0000000000 */
[----:B------:R-:W-:Y:S01]  /*16f0*/  HGMMA.64x16x16.F32 R120, gdesc[UR20], RZ, !UPT, gsb0 ;  /* 0x00200000147879f0 */ /* 0x000fe2000c0008ff */
[----:B------:R-:W-:Y:S01]  /*1700*/  UIADD3 UR22, UR54, 0x2c0, URZ ;  /* 0x000002c036167890 */ /* 0x000fe2000fffe03f */
[----:B------:R-:W-:Y:S01]  /*1710*/  UMOV UR20, UR16 ;  /* 0x0000001000147c82 */ /* 0x000fe20008000000 */
[----:B------:R-:W-:Y:S01]  /*1720*/  UMOV UR21, UR17 ;  /* 0x0000001100157c82 */ /* 0x000fe20008000000 */
        /* <DEDUP_REMOVED lines=27> */
[----:B------:R-:W-:Y:S01]  /*18e0*/  UMOV UR5, 0x80000020 ;  /* 0x8000002000057882 */ /* 0x000fe20000000000 */
[----:B------:R-:W-:Y:S01]  /*18f0*/  UMOV UR7, 0x80000020 ;  /* 0x8000002000077882 */ /* 0x000fe20000000000 */
[----:B------:R-:W-:Y:S01]  /*1900*/  UMOV UR44, UR4 ;  /* 0x00000004002c7c82 */ /* 0x000fe20008000000 */
[----:B------:R-:W-:Y:S02]  /*1910*/  UMOV UR45, UR5 ;  /* 0x00000005002d7c82 */ /* 0x000fe40008000000 */
[----:B------:R-:W-:Y:S01]  /*1920*/  UMOV UR10, UR6 ;  /* 0x00000006000a7c82 */ /* 0x000fe20008000000 */
[----:B------:R-:W-:Y:S01]  /*1930*/  UIADD3 UR6, UR54, 0x2, URZ ;  /* 0x0000000236067890 */ /* 0x000fe2000fffe03f */
[----:B------:R-:W-:Y:S01]  /*1940*/  UMOV UR48, UR4 ;  /* 0x0000000400307c82 */ /* 0x000fe20008000000 */
[----:B------:R-:W-:Y:S01]  /*1950*/  UMOV UR49, UR5 ;  /* 0x0000000500317c82 */ /* 0x000fe20008000000 */
[----:B------:R-:W-:Y:S01]  /*1960*/  UMOV UR52, UR4 ;  /* 0x0000000400347c82 */ /* 0x000fe20008000000 */
[----:B------:R-:W-:Y:S01]  /*1970*/  UMOV UR53, UR5 ;  /* 0x0000000500357c82 */ /* 0x000fe20008000000 */
[----:B------:R-:W-:-:S02]  /*1980*/  WARPGROUP.DEPBAR.LE gsb0, 0x0 ;  /* 0x00008000000079c5 */ /* 0x000fc40000010000 */
        /* <DEDUP_REMOVED lines=57> */
[----:B------:R-:W-:Y:S01]  /*1d20*/  HGMMA.64x16x16.F32 R136, gdesc[UR4], R136, gsb0 ;  /* 0x00200000048879f0 */ /* 0x000fe20008000888 */
[----:B------:R-:W-:Y:S01]  /*1d30*/  UMOV UR6, UR10 ;  /* 0x0000000a00067c82 */ /* 0x000fe20008000000 */
[----:B------:R-:W-:Y:S01]  /*1d40*/  UMOV UR7, 0x80000020 ;  /* 0x8000002000077882 */ /* 0x000fe20000000000 */
[----:B------:R-:W-:Y:S01]  /*1d50*/  UMOV UR10, UR14 ;  /* 0x0000000e000a7c82 */ /* 0x000fe20008000000 */
[----:B------:R-:W-:Y:S01]  /*1d60*/  UMOV UR14, UR18 ;  /* 0x00000012000e7c82 */ /* 0x000fe20008000000 */
[----:B------:R-:W-:Y:S02]  /*1d70*/  WARPGROUP.DEPBAR.LE gsb0, 0x0 ;  /* 0x00008000000079c5 */ /* 0x000fe40000010000 */
[----:B------:R-:W-:-:S06]  /*1d80*/  WARPGROUP.ARRIVE ;  /* 0x00000000000079c5 */ /* 0x000fcc0000000000 */
[----:B------:R-:W-:Y:S01]  /*1d90*/  HGMMA.64x16x16.F32 R128, gdesc[UR4], R128, gsb0 ;  /* 0x00200000048079f0 */ /* 0x000fe20008000880 */
[----:B------:R-:W-:Y:S01]  /*1da0*/  UIADD3 UR6, UR54, 0x102, URZ ;  /* 0x0000010236067890 */ /* 0x000fe2000fffe03f */
[----:B------:R-:W-:-:S06]  /*1db0*/  UMOV UR7, 0x80000020 ;  /* 0x8000002000077882 */ /* 0x000fcc0000000000 */
[----:B------:R-:W-:Y:S01]  /*1dc0*/  UMOV UR18, UR6 ;  /* 0x0000000600127c82 */ /* 0x000fe20008000000 */
[----:B------:R-:W-:Y:S01]  /*1dd0*/  UIADD3 UR6, UR54, 0x302, URZ ;  /* 0x0000030236067890 */ /* 0x000fe2000fffe03f */
[----:B------:R-:W-:Y:S02]  /*1de0*/  WARPGROUP.DEPBAR.LE gsb0, 0x0 ;  /* 0x00008000000079c5 */ /* 0x000fe40000010000 */
[----:B------:R-:W-:-:S06]  /*1df0*/  WARPGROUP.ARRIVE ;  /* 0x00000000000079c5 */ /* 0x000fcc0000000000 */
[----:B------:R-:W-:Y:S01]  /*1e00*/  HGMMA.64x16x16.F32 R120, gdesc[UR8], R120, gsb0 ;  /* 0x00200000087879f0 */ /* 0x000fe20008000878 */
[----:B------:R-:W-:Y:S02]  /*1e10*/  UIADD3 UR8, UR54, 0x342, URZ ;  /* 0x0000034236087890 */ /* 0x000fe4000fffe03f */
[----:B------:R-:W-:-:S03]  /*1e20*/  UIADD3 UR9, UR54, 0x382, URZ ;  /* 0x0000038236097890 */ /* 0x000fc6000fffe03f */
[----:B------:R-:W-:Y:S02]  /*1e30*/  UMOV UR54, UR6 ;  /* 0x0000000600367c82 */ /* 0x000fe40008000000 */
[----:B------:R-:W-:Y:S01]  /*1e40*/  UMOV UR6, UR8 ;  /* 0x0000000800067c82 */ /* 0x000fe20008000000 */
[----:B------:R-:W-:Y:S02]  /*1e50*/  WARPGROUP.DEPBAR.LE gsb0, 0x0 ;  /* 0x00008000000079c5 */ /* 0x000fe40000010000 */
[----:B------:R-:W-:-:S06]  /*1e60*/  WARPGROUP.ARRIVE ;  /* 0x00000000000079c5 */ /* 0x000fcc0000000000 */
[----:B------:R-:W-:Y:S03]  /*1e70*/  HGMMA.64x16x16.F32 R112, gdesc[UR12], R112, gsb0 ;  /* 0x002000000c7079f0 */ /* 0x000fe60008000870 */
        /* <DEDUP_REMOVED lines=29> */
[----:B------:R-:W-:Y:S01]  /*2050*/  HGMMA.64x16x16.F32 R32, gdesc[UR4], R32, gsb0 ;  /* 0x00200000042079f0 */ /* 0x000fe20008000820 */
[----:B------:R-:W-:Y:S01]  /*2060*/  UMOV UR6, UR9 ;  /* 0x0000000900067c82 */ /* 0x000fe20008000000 */
[----:B------:R-:W-:Y:S01]  /*2070*/  UMOV UR7, 0x80000020 ;  /* 0x8000002000077882 */ /* 0x000fe20000000000 */
[----:B------:R-:W-:Y:S02]  /*2080*/  WARPGROUP.DEPBAR.LE gsb0, 0x0 ;  /* 0x00008000000079c5 */ /* 0x000fe40000010000 */
[----:B------:R-:W-:-:S06]  /*2090*/  WARPGROUP.ARRIVE ;  /* 0x00000000000079c5 */ /* 0x000fcc0000000000 */
[----:B------:R-:W-:Y:S03]  /*20a0*/  HGMMA.64x16x16.F32 R24, gdesc[UR4], R24, gsb0 ;  /* 0x00200000041879f0 */ /* 0x000fe60008000818 */
[----:B------:R-:W-:Y:S02]  /*20b0*/  WARPGROUP.DEPBAR.LE gsb0, 0x0 ;  /* 0x00008000000079c5 */ /* 0x000fe40000010000 */
[----:B------:R-:W-:Y:S05]  /*20c0*/  @!P1 BRA `(.L_x_19) ;  /* 0x0000000c00cc9947 */ /* 0x000fea0003800000 */
[----:B------:R-:W-:Y:S01]  /*20d0*/  UIADD3 UR4, UR36, 0x1, URZ ;  /* 0x0000000124047890 */ /* 0x000fe2000fffe03f */
[----:B------:R-:W-:-:S03]  /*20e0*/  IMAD.MOV.U32 R3, RZ, RZ, R0 ;  /* 0x000000ffff037224 */ /* 0x000fc600078e0000 */
[----:B------:R-:W-:-:S04]  /*20f0*/  UISETP.NE.AND UP0, UPT, UR4, 0x9, UPT ;  /* 0x000000090400788c */ /* 0x000fc8000bf05270 */
[----:B------:R-:W-:Y:S02]  /*2100*/  USEL UR5, URZ, 0x1, UP0 ;  /* 0x000000013f057887 */ /* 0x000fe40008000000 */
[----:B------:R-:W-:Y:S02]  /*2110*/  USEL UR4, UR4, URZ, UP0 ;  /* 0x0000003f04047287 */ /* 0x000fe40008000000 */
[----:B------:R-:W-:-:S06]  /*2120*/  ULOP3.LUT UR5, UR38, UR5, URZ, 0x3c, !UPT ;  /* 0x0000000526057292 */ /* 0x000fcc000f8e3c3f */
[----:B------:R-:W-:Y:S01]  /*2130*/  IMAD.U32 R6, RZ, RZ, UR5 ;  /* 0x00000005ff067e24 */ /* 0x000fe2000f8e00ff */
[----:B------:R-:W-:-:S06]  /*2140*/  UMOV UR5, UR36 ;  /* 0x0000002400057c82 */ /* 0x000fcc0008000000 */
.L_x_26:
[----:B------:R-:W-:Y:S05]  /*2150*/  @!P0 BRA `(.L_x_20) ;  /* 0x0000000000048947 */ /* 0x000fea0003800000 */
[----:B------:R-:W-:Y:S01]  /*2160*/  BPT.TRAP 0x1 ;  /* 0x000000040000795c */ /* 0x000fe20000300000 */
.L_x_20:
[----:B------:R-:W-:Y:S01]  /*2170*/  ULEA UR6, UR4, UR37, 0x3 ;  /* 0x0000002504067291 */ /* 0x000fe2000f8e183f */
[----:B01----:R-:W-:-:S08]  /*2180*/  SHF.L.U32 R4, R6, 0x1f, RZ ;  /* 0x0000001f06047819 */ /* 0x003fd000000006ff */
[----:B------:R0:W1:Y:S01]  /*2190*/  SYNCS.PHASECHK.TRANS64.TRYWAIT P1, [UR6], R4 ;  /* 0x00000004ff0075a7 */ /* 0x0000620008020146 */
[----:B------:R-:W-:Y:S05]  /*21a0*/  @!P0 BRA `(.L_x_21) ;  /* 0x0000000000048947 */ /* 0x000fea0003800000 */
[----:B------:R-:W-:Y:S01]  /*21b0*/  BPT.TRAP 0x1 ;  /* 0x000000040000795c */ /* 0x000fe20000300000 */
.L_x_21:
[----:B-1----:R-:W-:Y:S05]  /*21c0*/  @P1 BRA `(.L_x_22) ;  /* 0x0000000000081947 */ /* 0x002fea0003800000 */
[----:B------:R-:W1:Y:S02]  /*21d0*/  SYNCS.PHASECHK.TRANS64.TRYWAIT P1, [UR6], R4 ;  /* 0x00000004ff0075a7 */ /* 0x000e640008020146 */
[----:B-1----:R-:W-:Y:S05]  /*21e0*/  @!P1 BRA `(.L_x_23) ;  /* 0x000000ac004c9947 */ /* 0x002fea0003800000 */
.L_x_22:
[----:B------:R-:W-:Y:S01]  /*21f0*/  UIMAD UR6, UR4, 0x3c0, UR57 ;  /* 0x000003c0040678a4 */ /* 0x000fe2000f8e0239 */
[----:B------:R-:W-:Y:S01]  /*2200*/  WARPGROUP.ARRIVE ;  /* 0x00000000000079c5 */ /* 0x000fe20000000000 */
[----:B------:R-:W-:Y:S01]  /*2210*/  ULEA UR8, UR4, UR56, 0x9 ;  /* 0x0000003804087291 */ /* 0x000fe2000f8e483f */
[----:B------:R-:W-:Y:S01]  /*2220*/  UMOV UR9, 0x80000020 ;  /* 0x8000002000097882 */ /* 0x000fe20000000000 */
[----:B------:R-:W-:Y:S01]  /*2230*/  UMOV UR11, 0x80000020 ;  /* 0x80000020000b7882 */ /* 0x000fe20000000000 */
[----:B------:R-:W-:Y:S02]  /*2240*/  UIADD3 UR14, UR6, 0x40, URZ ;  /* 0x00000040060e7890 */ /* 0x000fe4000fffe03f */
[----:B------:R-:W-:Y:S02]  /*2250*/  UMOV UR10, UR6 ;  /* 0x00000006000a7c82 */ /* 0x000fe40008000000 */
[----:B------:R-:W-:Y:S01]  /*2260*/  UMOV UR12, UR8 ;  /* 0x00000008000c7c82 */ /* 0x000fe20008000000 */
[----:B------:R-:W-:Y:S01]  /*2270*/  UMOV UR13, UR9 ;  /* 0x00000009000d7c82 */ /* 0x000fe20008000000 */
[----:B------:R-:W-:Y:S01]  /*2280*/  HGMMA.64x16x16.F32 R136, gdesc[UR8], R136, gsb0 ;  /* 0x00200000088879f0 */ /* 0x000fe20008000888 */
[----:B------:R-:W-:Y:S01]  /*2290*/  UMOV UR15, 0x80000020 ;  /* 0x80000020000f7882 */ /* 0x000fe20000000000 */
[----:B------:R-:W-:-:S02]  /*22a0*/  UIADD3 UR7, UR6, 0x80, URZ ;  /* 0x0000008006077890 */ /* 0x000fc4000fffe03f */
[----:B------:R-:W-:Y:S02]  /*22b0*/  UIADD3 UR16, UR6, 0xc0, URZ ;  /* 0x000000c006107890 */ /* 0x000fe4000fffe03f */
[----:B------:R-:W-:Y:S02]  /*22c0*/  UIADD3 UR10, UR6, 0x100, URZ ;  /* 0x00000100060a7890 */ /* 0x000fe4000fffe03f */
[----:B------:R-:W-:Y:S02]  /*22d0*/  UIADD3 UR11, UR6, 0x140, URZ ;  /* 0x00000140060b7890 */ /* 0x000fe4000fffe03f */
[----:B------:R-:W-:Y:S01]  /*22e0*/  UIADD3 UR17, UR6, 0x340, URZ ;  /* 0x0000034006117890 */ /* 0x000fe2000fffe03f */
[----:B------:R-:W-:Y:S02]  /*22f0*/  WARPGROUP.DEPBAR.LE gsb0, 0x0 ;  /* 0x00008000000079c5 */ /* 0x000fe40000010000 */
[----:B------:R-:W-:-:S06]  /*2300*/  WARPGROUP.ARRIVE ;  /* 0x00000000000079c5 */ /* 0x000fcc0000000000 */
[----:B------:R-:W-:Y:S01]  /*2310*/  HGMMA.64x16x16.F32 R128, gdesc[UR12], R128, gsb0 ;  /* 0x002000000c8079f0 */ /* 0x000fe20008000880 */
[----:B------:R-:W-:Y:S01]  /*2320*/  UMOV UR12, UR8 ;  /* 0x00000008000c7c82 */ /* 0x000fe20008000000 */
[----:B------:R-:W-:Y:S01]  /*2330*/  UMOV UR13, UR9 ;  /* 0x00000009000d7c82 */ /* 0x000fe20008000000 */
[----:B------:R-:W-:Y:S01]  /*2340*/  UMOV UR14, UR7 ;  /* 0x00000007000e7c82 */ /* 0x000fe20008000000 */
[----:B------:R-:W-:Y:S01]  /*2350*/  UMOV UR15, 0x80000020 ;  /* 0x80000020000f7882 */ /* 0x000fe20000000000 */
        /* <DEDUP_REMOVED lines=56> */
[----:B------:R-:W-:Y:S01]  /*26e0*/  UMOV UR11, 0x80000020 ;  /* 0x80000020000b7882 */ /* 0x000fe20000000000 */
        /* <DEDUP_REMOVED lines=15> */
[----:B------:R-:W-:Y:S02]  /*27e0*/  WARPGROUP.DEPBAR.LE gsb0, 0x0 ;  /* 0x00008000000079c5 */ /* 0x000fe40000010000 */
[----:B------:R-:W-:-:S06]  /*27f0*/  WARPGROUP.ARRIVE ;  /* 0x00000000000079c5 */ /* 0x000fcc0000000000 */
[----:B------:R-:W-:Y:S01]  /*2800*/  HGMMA.64x16x16.F32 R48, gdesc[UR12], R48, gsb0 ;  /* 0x002000000c3079f0 */ /* 0x000fe20008000830 */
[----:B------:R-:W-:Y:S02]  /*2810*/  UIADD3 UR12, UR8, 0x2, URZ ;  /* 0x00000002080c7890 */ /* 0x000fe4000fffe03f */
[----:B------:R-:W-:Y:S02]  /*2820*/  UIADD3 UR13, UR6, 0x2, URZ ;  /* 0x00000002060d7890 */ /* 0x000fe4000fffe03f */
[----:B------:R-:W-:Y:S01]  /*2830*/  UIADD3 UR14, UR6, 0x42, URZ ;  /* 0x00000042060e7890 */ /* 0x000fe2000fffe03f */
[----:B------:R-:W-:Y:S02]  /*2840*/  WARPGROUP.DEPBAR.LE gsb0, 0x0 ;  /* 0x00008000000079c5 */ /* 0x000fe40000010000 */
[----:B------:R-:W-:-:S06]  /*2850*/  WARPGROUP.ARRIVE ;  /* 0x00000000000079c5 */ /* 0x000fcc0000000000 */
[----:B------:R-:W-:Y:S01]  /*2860*/  HGMMA.64x16x16.F32 R40, gdesc[UR8], R40, gsb0 ;  /* 0x00200000082879f0 */ /* 0x000fe20008000828 */
[----:B------:R-:W-:Y:S01]  /*2870*/  UMOV UR10, UR17 ;  /* 0x00000011000a7c82 */ /* 0x000fe20008000000 */
[----:B------:R-:W-:Y:S01]  /*2880*/  UMOV UR11, 0x80000020 ;  /* 0x80000020000b7882 */ /* 0x000fe20000000000 */
[----:B------:R-:W-:Y:S02]  /*2890*/  WARPGROUP.DEPBAR.LE gsb0, 0x0 ;  /* 0x00008000000079c5 */ /* 0x000fe40000010000 */
[----:B------:R-:W-:-:S06]  /*28a0*/  WARPGROUP.ARRIVE ;  /* 0x00000000000079c5 */ /* 0x000fcc0000000000 */
[----:B------:R-:W-:Y:S01]  /*28b0*/  HGMMA.64x16x16.F32 R32, gdesc[UR8], R32, gsb0 ;  /* 0x00200000082079f0 */ /* 0x000fe20008000820 */
[----:B------:R-:W-:Y:S01]  /*28c0*/  UMOV UR10, UR7 ;  /* 0x00000007000a7c82 */ /* 0x000fe20008000000 */
[----:B------:R-:W-:Y:S01]  /*28d0*/  UMOV UR11, 0x80000020 ;  /* 0x80000020000b7882 */ /* 0x000fe20000000000 */
[----:B------:R-:W-:Y:S01]  /*28e0*/  UIADD3 UR7, UR6, 0x82, URZ ;  /* 0x0000008206077890 */ /* 0x000fe2000fffe03f */
[----:B------:R-:W-:Y:S02]  /*28f0*/  WARPGROUP.DEPBAR.LE gsb0, 0x0 ;  /* 0x00008000000079c5 */ /* 0x000fe40000010000 */
[----:B------:R-:W-:-:S06]  /*2900*/  WARPGROUP.ARRIVE ;  /* 0x00000000000079c5 */ /* 0x000fcc0000000000 */
[----:B------:R-:W-:Y:S01]  /*2910*/  HGMMA.64x16x16.F32 R24, gdesc[UR8], R24, gsb0 ;  /* 0x00200000081879f0 */ /* 0x000fe20008000818 */
[----:B------:R-:W-:Y:S01]  /*2920*/  UMOV UR8, UR12 ;  /* 0x0000000c00087c82 */ /* 0x000fe20008000000 */
[----:B------:R-:W-:Y:S01]  /*2930*/  UMOV UR9, 0x80000020 ;  /* 0x8000002000097882 */ /* 0x000fe20000000000 */
[----:B------:R-:W-:Y:S01]  /*2940*/  UMOV UR10, UR13 ;  /* 0x0000000d000a7c82 */ /* 0x000fe20008000000 */
[----:B------:R-:W-:Y:S01]  /*2950*/  UMOV UR11, 0x80000020 ;  /* 0x80000020000b7882 */ /* 0x000fe20000000000 */
        /* <DEDUP_REMOVED lines=87> */
[----:B------:R-:W-:Y:S01]  /*2ed0*/  BPT.TRAP 0x1 ;  /* 0x000000040000795c */ /* 0x000fe20000300000 */
.L_x_24:
[----:B------:R-:W-:Y:S01]  /*2ee0*/  ULEA UR6, UR5, UR37, 0x3 ;  /* 0x0000002505067291 */ /* 0x000fe2000f8e183f */
[----:B------:R-:W-:-:S03]  /*2ef0*/  ISETP.GT.U32.AND P1, PT, R19, 0x1, PT ;  /* 0x000000011300780c */ /* 0x000fc60003f24070 */
[----:B------:R-:W-:-:S04]  /*2f00*/  UIADD3 UR6, UR6, 0x48, URZ ;  /* 0x0000004806067890 */ /* 0x000fc8000fffe03f */
[----:B------:R-:W-:-:S09]  /*2f10*/  UPRMT UR6, URZ, 0x654, UR6 ;  /* 0x000006543f067896 */ /* 0x000fd20008000006 */
[----:B------:R-:W-:Y:S01]  /*2f20*/  SYNCS.ARRIVE.TRANS64.RED.A1T0 RZ, [UR6], RZ ;  /* 0x000000ffffff79a7 */ /* 0x000fe20008100406 */
[----:B------:R-:W-:Y:S05]  /*2f30*/  @P1 BRA `(.L_x_25) ;  /* 0x0000000000041947 */ /* 0x000fea0003800000 */
[----:B------:R-:W-:Y:S01]  /*2f40*/  BPT.TRAP 0x1 ;  /* 0x000000040000795c */ /* 0x000fe20000300000 */
.L_x_25:
[----:B------:R-:W-:Y:S01]  /*2f50*/  UIADD3 UR4, UR4, 0x1, URZ ;  /* 0x0000000104047890 */ /* 0x000fe2000fffe03f */
[C---:B------:R-:W-:Y:S01]  /*2f60*/  ISETP.GT.AND P1, PT, R3.reuse, 0x1, PT ;  /* 0x000000010300780c */ /* 0x040fe20003f24270 */
[----:B------:R-:W-:Y:S01]  /*2f70*/  UIADD3 UR5, UR5, 0x1, URZ ;  /* 0x0000000105057890 */ /* 0x000fe2000fffe03f */
[----:B------:R-:W-:Y:S01]  /*2f80*/  VIADD R3, R3, 0xffffffff ;  /* 0xffffffff03037836 */ /* 0x000fe20000000000 */
[----:B------:R-:W-:Y:S02]  /*2f90*/  UISETP.NE.AND UP0, UPT, UR4, 0x9, UPT ;  /* 0x000000090400788c */ /* 0x000fe4000bf05270 */
[----:B------:R-:W-:Y:S02]  /*2fa0*/  UISETP.NE.AND UP1, UPT, UR5, 0x9, UPT ;  /* 0x000000090500788c */ /* 0x000fe4000bf25270 */
[----:B------:R-:W-:Y:S02]  /*2fb0*/  USEL UR6, URZ, 0x1, UP0 ;  /* 0x000000013f067887 */ /* 0x000fe40008000000 */
[----:B------:R-:W-:-:S02]  /*2fc0*/  USEL UR4, UR4, URZ, UP0 ;  /* 0x0000003f04047287 */ /* 0x000fc40008000000 */
[----:B------:R-:W-:Y:S02]  /*2fd0*/  USEL UR5, UR5, URZ, UP1 ;  /* 0x0000003f05057287 */ /* 0x000fe40008800000 */
[----:B------:R-:W-:Y:S01]  /*2fe0*/  LOP3.LUT R6, R6, UR6, RZ, 0x3c, !PT ;  /* 0x0000000606067c12 */ /* 0x000fe2000f8e3cff */
[----:B------:R-:W-:Y:S09]  /*2ff0*/  @P1 BRA `(.L_x_26) ;  /* 0xfffffff000541947 */ /* 0x000ff2000383ffff */
.L_x_19:
[----:B------:R-:W2:Y:S02]  /*3000*/  LDC R3, c[0x0][0x28c] ;  /* 0x0000a300ff037b82 */ /* 0x000ea40000000800 */
[----:B--2---:R-:W-:-:S13]  /*3010*/  ISETP.GE.AND P1, PT, R3, 0x1, PT ;  /* 0x000000010300780c */ /* 0x004fda0003f26270 */
[----:B------:R-:W-:Y:S05]  /*3020*/  @!P1 BRA `(.L_x_27) ;  /* 0x0000000000349947 */ /* 0x000fea0003800000 */
[----:B------:R-:W-:Y:S05]  /*3030*/  @!P0 BRA `(.L_x_28) ;  /* 0x0000000000048947 */ /* 0x000fea0003800000 */
[----:B------:R-:W-:Y:S01]  /*3040*/  BPT.TRAP 0x1 ;  /* 0x000000040000795c */ /* 0x000fe20000300000 */
.L_x_28:
[----:B------:R-:W-:Y:S01]  /*3050*/  VIADD R0, R0, UR36 ;  /* 0x0000002400007c36 */ /* 0x000fe20008000000 */
[----:B------:R-:W-:-:S03]  /*3060*/  ISETP.GT.U32.AND P0, PT, R19, 0x1, PT ;  /* 0x000000011300780c */ /* 0x000fc60003f04070 */
[----:B01----:R-:W-:-:S05]  /*3070*/  IMAD.WIDE.U32 R4, R0, 0x38e38e39, RZ ;  /* 0x38e38e3900047825 */ /* 0x003fca00078e00ff */
[----:B------:R-:W-:-:S05]  /*3080*/  SHF.R.U32.HI R5, RZ, 0x1, R5 ;  /* 0x00000001ff057819 */ /* 0x000fca0000011605 */
[----:B------:R-:W-:-:S05]  /*3090*/  IMAD R0, R5, -0x9, R0 ;  /* 0xfffffff705007824 */ /* 0x000fca00078e0200 */
[----:B------:R-:W-:-:S05]  /*30a0*/  LEA R0, R0, UR37, 0x3 ;  /* 0x0000002500007c11 */ /* 0x000fca000f8e18ff */
[----:B------:R-:W-:-:S05]  /*30b0*/  VIADD R0, R0, 0x48 ;  /* 0x0000004800007836 */ /* 0x000fca0000000000 */
[----:B------:R-:W-:-:S04]  /*30c0*/  PRMT R0, RZ, 0x654, R0 ;  /* 0x00000654ff007816 */ /* 0x000fc80000000000 */
[----:B------:R2:W-:Y:S01]  /*30d0*/  SYNCS.ARRIVE.TRANS64.RED.A1T0 RZ, [R0+URZ], RZ ;  /* 0x000000ff00ff79a7 */ /* 0x0005e2000810043f */
[----:B------:R-:W-:Y:S05]  /*30e0*/  @P0 BRA `(.L_x_27) ;  /* 0x0000000000040947 */ /* 0x000fea0003800000 */
[----:B------:R-:W-:Y:S01]  /*30f0*/  BPT.TRAP 0x1 ;  /* 0x000000040000795c */ /* 0x000fe20000300000 */
.L_x_27:
[----:B------:R-:W3:Y:S01]  /*3100*/  LDC R7, c[0x0][0x288] ;  /* 0x0000a200ff077b82 */ /* 0x000ee20000000800 */
[----:B------:R-:W-:Y:S01]  /*3110*/  IMAD R9, R148, 0xf0, RZ ;  /* 0x000000f094097824 */ /* 0x000fe200078e02ff */
[----:B------:R-:W-:Y:S01]  /*3120*/  UIADD3 UR36, UR39, UR36, URZ ;  /* 0x0000002427247290 */ /* 0x000fe2000fffe03f */
[----:B------:R-:W-:Y:S01]  /*3130*/  SHF.R.U32.HI R3, RZ, 0x2, R18 ;  /* 0x00000002ff037819 */ /* 0x000fe20000011612 */
[----:B------:R-:W-:Y:S01]  /*3140*/  IMAD.SHL.U32 R15, R146, 0x80, RZ ;  /* 0x00000080920f7824 */ /* 0x000fe200078e00ff */
[----:B01----:R-:W-:Y:S01]  /*3150*/  LOP3.LUT R4, R18, 0x60, RZ, 0xc0, !PT ;  /* 0x0000006012047812 */ /* 0x003fe200078ec0ff */
[----:B------:R-:W-:Y:S01]  /*3160*/  UISETP.GT.U32.AND UP0, UPT, UR36, 0x8, UPT ;  /* 0x000000082400788c */ /* 0x000fe2000bf04070 */
[----:B--2---:R-:W-:Y:S01]  /*3170*/  LOP3.LUT R0, R22, 0x1, RZ, 0xc0, !PT ;  /* 0x0000000116007812 */ /* 0x004fe200078ec0ff */
[----:B------:R-:W-:Y:S01]  /*3180*/  IMAD.SHL.U32 R12, R18, 0x2, RZ ;  /* 0x00000002120c7824 */ /* 0x000fe200078e00ff */
[----:B------:R-:W-:Y:S01]  /*3190*/  LOP3.LUT R3, R3, 0x7, RZ, 0xc0, !PT ;  /* 0x0000000703037812 */ /* 0x000fe200078ec0ff */
[----:B------:R-:W-:Y:S01]  /*31a0*/  ULDC UR7, c[0x0][0x284] ;  /* 0x0000a10000077ab9 */ /* 0x000fe20000000800 */
[----:B------:R-:W-:Y:S01]  /*31b0*/  SHF.R.U32.HI R6, RZ, 0x1, R4 ;  /* 0x00000001ff067819 */ /* 0x000fe20000011604 */
[----:B------:R-:W-:Y:S01]  /*31c0*/  IMAD.SHL.U32 R8, R0, 0x40, RZ ;  /* 0x0000004000087824 */ /* 0x000fe200078e00ff */
[----:B------:R-:W-:Y:S01]  /*31d0*/  LOP3.LUT R4, R18, 0x3, RZ, 0xc0, !PT ;  /* 0x0000000312047812 */ /* 0x000fe200078ec0ff */
[----:B------:R-:W-:Y:S01]  /*31e0*/  UISETP.LT.U32.AND UP0, UPT, UR39, 0x9, UP0 ;  /* 0x000000092700788c */ /* 0x000fe20008701070 */
[----:B------:R-:W-:Y:S01]  /*31f0*/  SHF.R.S32.HI R149, RZ, 0x1f, R147 ;  /* 0x0000001fff957819 */ /* 0x000fe20000011493 */
[----:B------:R-:W-:Y:S01]  /*3200*/  UISETP.GE.U32.AND UP1, UPT, UR39, 0x9, UPT ;  /* 0x000000092700788c */ /* 0x000fe2000bf26070 */
[--C-:B------:R-:W-:Y:S01]  /*3210*/  IADD3 R5, RZ, -R6, -R3.reuse ;  /* 0x80000006ff057210 */ /* 0x100fe20007ffe803 */
[----:B------:R-:W-:Y:S01]  /*3220*/  ULDC.64 UR8, c[0x0][0x5d0] ;  /* 0x0001740000087ab9 */ /* 0x000fe20000000a00 */
[C---:B------:R-:W-:Y:S01]  /*3230*/  LOP3.LUT R12, R9.reuse, 0x6, R12, 0xf8, !PT ;  /* 0x00000006090c7812 */ /* 0x040fe200078ef80c */
[----:B------:R-:W-:Y:S01]  /*3240*/  UIMAD.WIDE.U32 UR4, UR36, 0x38e38e39, URZ ;  /* 0x38e38e39240478a5 */ /* 0x000fe2000f8e003f */
[----:B------:R-:W-:Y:S01]  /*3250*/  LOP3.LUT R3, R8, 0x40, R3, 0xe2, !PT ;  /* 0x0000004008037812 */ /* 0x000fe200078ee203 */
[----:B------:R-:W-:Y:S01]  /*3260*/  USEL UR6, URZ, 0x1, !UP0 ;  /* 0x000000013f067887 */ /* 0x000fe2000c000000 */
[----:B------:R-:W-:Y:S01]  /*3270*/  SHF.R.S32.HI R13, RZ, 0x1f, R12 ;  /* 0x0000001fff0d7819 */ /* 0x000fe2000001140c */
[----:B---3--:R-:W-:Y:S01]  /*3280*/  IMAD R8, R4, -0x2, R7 ;  /* 0xfffffffe04087824 */ /* 0x008fe200078e0207 */
[----:B------:R-:W-:Y:S01]  /*3290*/  ISETP.GE.AND P0, PT, R9, R7, PT ;  /* 0x000000070900720c */ /* 0x000fe20003f06270 */
[----:B------:R-:W-:Y:S01]  /*32a0*/  IMAD R4, R149, UR8, RZ ;  /* 0x0000000895047c24 */ /* 0x000fe2000f8e02ff */
[----:B------:R-:W-:Y:S01]  /*32b0*/  USHF.R.U32.HI UR4, URZ, 0x1, UR5 ;  /* 0x000000013f047899 */ /* 0x000fe20008011605 */
[----:B------:R-:W-:Y:S01]  /*32c0*/  IMAD.WIDE R10, R146, 0x80, RZ ;  /* 0x00000080920a7825 */ /* 0x000fe200078e02ff */
[----:B------:R-:W-:Y:S01]  /*32d0*/  ISETP.GE.OR P0, PT, R15, UR7, P0 ;  /* 0x000000070f007c0c */ /* 0x000fe20008706670 */
[----:B------:R-:W-:-:S02]  /*32e0*/  ULOP3.LUT UR38, UR38, UR6, URZ, 0x3c, !UPT ;  /* 0x0000000626267292 */ /* 0x000fc4000f8e3c3f */
[----:B------:R-:W-:Y:S01]  /*32f0*/  IMAD R0, R0, -0x40, R5 ;  /* 0xffffffc000007824 */ /* 0x000fe200078e0205 */
[----:B------:R-:W-:Y:S01]  /*3300*/  LOP3.LUT R163, R10, R3, R6, 0xfe, !PT ;  /* 0x000000030aa37212 */ /* 0x000fe200078efe06 */
[C---:B------:R-:W-:Y:S01]  /*3310*/  IMAD R7, R147.reuse, UR9, R4 ;  /* 0x0000000993077c24 */ /* 0x040fe2000f8e0204 */
[----:B------:R-:W-:Y:S01]  /*3320*/  UIMAD UR36, UR4, -0x9, UR36 ;  /* 0xfffffff7042478a4 */ /* 0x000fe2000f8e0224 */
[----:B------:R-:W-:Y:S01]  /*3330*/  IMAD.WIDE.U32 R4, R147, UR8, R12 ;  /* 0x0000000893047c25 */ /* 0x000fe2000f8e000c */
[----:B------:R-:W-:Y:S01]  /*3340*/  @UP1 ULOP3.LUT UR38, UR38, 0x1, UR4, 0x78, !UPT ;  /* 0x0000000126261892 */ /* 0x000fe2000f8e7804 */
[----:B------:R-:W-:Y:S02]  /*3350*/  IADD3 R3, -R15, UR7, R0 ;  /* 0x000000070f037c10 */ /* 0x000fe4000fffe100 */
[----:B------:R-:W-:Y:S02]  /*3360*/  IMAD.IADD R7, R5, 0x1, R7 ;  /* 0x0000000105077824 */ /* 0x000fe400078e0207 */
[----:B------:R-:W-:-:S02]  /*3370*/  IMAD.IADD R8, R8, 0x1, -R9 ;  /* 0x0000000108087824 */ /* 0x000fc400078e0a09 */
[----:B------:R-:W-:Y:S02]  /*3380*/  IMAD.MOV.U32 R0, RZ, RZ, -0x1 ;  /* 0xffffffffff007424 */ /* 0x000fe400078e00ff */
[----:B------:R-:W-:Y:S01]  /*3390*/  IMAD.MOV.U32 R6, RZ, RZ, R4 ;  /* 0x000000ffff067224 */ /* 0x000fe200078e0004 */
[----:B------:R-:W-:Y:S06]  /*33a0*/  @P0 BRA `(.L_x_29) ;  /* 0x0000007800dc0947 */ /* 0x000fec0003800000 */
[----:B------:R-:W0:Y:S01]  /*33b0*/  LDC.64 R4, c[0x0][0x5c8] ;  /* 0x00017200ff047b82 */ /* 0x000e220000000a00 */
[----:B-----5:R-:W-:Y:S01]  /*33c0*/  FSETP.NEU.AND P0, PT, R144, RZ, PT ;  /* 0x000000ff9000720b */ /* 0x020fe20003f0d000 */
[----:B------:R-:W-:Y:S01]  /*33d0*/  BSSY B0, `(.L_x_29) ;  /* 0x00007b4000007945 */ /* 0x000fe20003800000 */
[----:B------:R-:W-:-:S04]  /*33e0*/  ISETP.GT.AND P1, PT, R8, RZ, PT ;  /* 0x000000ff0800720c */ /* 0x000fc80003f24270 */
[----:B------:R-:W-:Y:S01]  /*33f0*/  ISETP.GT.AND P2, PT, R3, RZ, P1 ;  /* 0x000000ff0300720c */ /* 0x000fe20000f44270 */
[-C--:B0-----:R-:W-:Y:S02]  /*3400*/  IMAD R14, R11, R4.reuse, RZ ;  /* 0x000000040b0e7224 */ /* 0x081fe400078e02ff */
[----:B------:R-:W-:-:S04]  /*3410*/  IMAD.WIDE.U32 R6, R163, R4, R6 ;  /* 0x00000004a3067225 */ /* 0x000fc800078e0006 */
[----:B------:R-:W-:-:S04]  /*3420*/  IMAD R9, R163, R5, R14 ;  /* 0x00000005a3097224 */ /* 0x000fc800078e020e */
[----:B------:R-:W-:Y:S01]  /*3430*/  IMAD.IADD R9, R7, 0x1, R9 ;  /* 0x0000000107097824 */ /* 0x000fe200078e0209 */
[----:B------:R-:W-:Y:S06]  /*3440*/  @!P0 BRA `(.L_x_30) ;  /* 0x0000005000588947 */ /* 0x000fec0003800000 */
[----:B------:R-:W0:Y:S01]  /*3450*/  LDC.64 R20, c[0x0][0x5b8] ;  /* 0x00016e00ff147b82 */ /* 0x000e220000000a00 */
[----:B------:R-:W-:-:S07]  /*3460*/  ULDC.64 UR4, c[0x0][0x5c0] ;  /* 0x0001700000047ab9 */ /* 0x000fce0000000a00 */
[----:B------:R-:W1:Y:S08]  /*3470*/  LDC.64 R160, c[0x0][0x5b0] ;  /* 0x00016c00ffa07b82 */ /* 0x000e700000000a00 */
[----:B------:R-:W2:Y:S01]  /*3480*/  LDC.64 R14, c[0x0][0x5a8] ;  /* 0x00016a00ff0e7b82 */ /* 0x000ea20000000a00 */
[-C--:B0-----:R-:W-:Y:S02]  /*3490*/  IMAD R10, R149, R20.reuse, RZ ;  /* 0x00000014950a7224 */ /* 0x081fe400078e02ff */
[----:B------:R-:W-:-:S04]  /*34a0*/  IMAD.WIDE.U32 R154, R147, R20, R12 ;  /* 0x00000014939a7225 */ /* 0x000fc800078e000c */
[----:B------:R-:W-:Y:S02]  /*34b0*/  IMAD R157, R147, R21, R10 ;  /* 0x00000015939d7224 */ /* 0x000fe400078e020a */
[-C--:B-1----:R-:W-:Y:S02]  /*34c0*/  IMAD R10, R11, R160.reuse, RZ ;  /* 0x000000a00b0a7224 */ /* 0x082fe400078e02ff */
[----:B------:R-:W-:Y:S02]  /*34d0*/  IMAD.IADD R149, R155, 0x1, R157 ;  /* 0x000000019b957824 */ /* 0x000fe400078e029d */
[----:B------:R-:W-:Y:S02]  /*34e0*/  IMAD.MOV.U32 R148, RZ, RZ, R154 ;  /* 0x000000ffff947224 */ /* 0x000fe400078e009a */
[C---:B------:R-:W-:Y:S02]  /*34f0*/  IMAD R159, R163.reuse, R161, R10 ;  /* 0x000000a1a39f7224 */ /* 0x040fe400078e020a */
[----:B------:R-:W-:-:S04]  /*3500*/  IMAD.WIDE.U32 R10, R163, R160, R148 ;  /* 0x000000a0a30a7225 */ /* 0x000fc800078e0094 */
[----:B------:R-:W-:Y:S01]  /*3510*/  IMAD.IADD R7, R11, 0x1, R159 ;  /* 0x000000010b077824 */ /* 0x000fe200078e029f */
[----:B--2---:R-:W-:-:S04]  /*3520*/  LEA R150, P0, R10, R14, 0x1 ;  /* 0x0000000e0a967211 */ /* 0x004fc800078008ff */
[----:B------:R-:W-:-:S05]  /*3530*/  LEA.HI.X R151, R10, R15, R7, 0x1, P0 ;  /* 0x0000000f0a977211 */ /* 0x000fca00000f0c07 */
[----:B------:R0:W2:Y:S01]  /*3540*/  @P2 LDG.E.LTC128B.U16 R21, desc[UR58][R150.64] ;  /* 0x0000003a96152981 */ /* 0x0000a2000c1e1520 */
[C---:B------:R-:W-:Y:S01]  /*3550*/  LEA R10, P0, R6.reuse, UR4, 0x1 ;  /* 0x00000004060a7c11 */ /* 0x040fe2000f8008ff */
[----:B------:R-:W-:Y:S01]  /*3560*/  IMAD.WIDE.U32 R152, R163, R160, R12 ;  /* 0x000000a0a3987225 */ /* 0x000fe200078e000c */
[----:B------:R-:W-:Y:S02]  /*3570*/  BSSY B1, `(.L_x_31) ;  /* 0x0000012000017945 */ /* 0x000fe40003800000 */
[----:B------:R-:W-:Y:S01]  /*3580*/  LEA.HI.X R11, R6, UR5, R9, 0x1, P0 ;  /* 0x00000005060b7c11 */ /* 0x000fe200080f0c09 */
[----:B------:R-:W-:Y:S01]  /*3590*/  IMAD.IADD R153, R159, 0x1, R153 ;  /* 0x000000019f997824 */ /* 0x000fe200078e0299 */
[----:B------:R-:W-:Y:S01]  /*35a0*/  ISETP.GT.AND P0, PT, R8, 0x1, PT ;  /* 0x000000010800780c */ /* 0x000fe20003f04270 */
[----:B------:R-:W-:-:S03]  /*35b0*/  IMAD.WIDE.U32 R152, R147, R20, R152 ;  /* 0x0000001493987225 */ /* 0x000fc600078e0098 */
[----:B------:R-:W-:Y:S02]  /*35c0*/  ISETP.GT.AND P3, PT, R3, RZ, P0 ;  /* 0x000000ff0300720c */ /* 0x000fe40000764270 */
[C---:B0-----:R-:W-:Y:S01]  /*35d0*/  SHF.L.U64.HI R151, R160.reuse, 0x3, R161 ;  /* 0x00000003a0977819 */ /* 0x041fe200000102a1 */
[----:B------:R-:W-:Y:S01]  /*35e0*/  IMAD.SHL.U32 R150, R160, 0x8, RZ ;  /* 0x00000008a0967824 */ /* 0x000fe200078e00ff */
[----:B------:R-:W-:Y:S01]  /*35f0*/  LEA R6, P4, R152, R14, 0x1 ;  /* 0x0000000e98067211 */ /* 0x000fe200078808ff */
[----:B--2---:R-:W-:-:S05]  /*3600*/  HADD2.F32 R7, -RZ, R21.H0_H0 ;  /* 0x20000015ff077230 */ /* 0x004fca0000004100 */
[----:B------:R-:W-:-:S04]  /*3610*/  FMUL R7, R7, R144 ;  /* 0x0000009007077220 */ /* 0x000fc80000400000 */
[----:B------:R-:W-:-:S05]  /*3620*/  FFMA R7, R136, R23, R7 ;  /* 0x0000001788077223 */ /* 0x000fca0000000007 */
[----:B------:R-:W-:Y:S01]  /*3630*/  F2FP.F16.F32.PACK_AB R9, RZ, R7 ;  /* 0x00000007ff09723e */ /* 0x000fe200000000ff */
[----:B------:R-:W-:-:S04]  /*3640*/  IMAD.IADD R7, R157, 0x1, R153 ;  /* 0x000000019d077824 */ /* 0x000fc800078e0299 */
[----:B------:R0:W-:Y:S01]  /*3650*/  @P2 STG.E.U16 desc[UR58][R10.64], R9 ;  /* 0x000000090a002986 */ /* 0x0001e2000c10153a */
[----:B------:R-:W-:Y:S01]  /*3660*/  LEA.HI.X R7, R152, R15, R7, 0x1, P4 ;  /* 0x0000000f98077211 */ /* 0x000fe200020f0c07 */
[----:B------:R-:W-:Y:S06]  /*3670*/  @!P3 BRA `(.L_x_32) ;  /* 0x000000000004b947 */ /* 0x000fec0003800000 */
[----:B------:R1:W5:Y:S02]  /*3680*/  LDG.E.LTC128B.U16 R21, desc[UR58][R6.64+0x2] ;  /* 0x0000023a06157981 */ /* 0x000364000c1e1520 */
.L_x_32:
[----:B------:R-:W-:Y:S05]  /*3690*/  BSYNC B1 ;  /* 0x0000000000017941 */ /* 0x000fea0003800000 */
.L_x_31:
[----:B0----5:R-:W-:Y:S01]  /*36a0*/  HADD2.F32 R9, -RZ, R21.H0_H0 ;  /* 0x20000015ff097230 */ /* 0x021fe20000004100 */
[----:B------:R-:W-:Y:S01]  /*36b0*/  ISETP.GT.AND P1, PT, R3, 0x8, P1 ;  /* 0x000000080300780c */ /* 0x000fe20000f24270 */
[----:B------:R-:W-:Y:S01]  /*36c0*/  IMAD.WIDE.U32 R150, R163, R160, R150 ;  /* 0x000000a0a3967225 */ /* 0x000fe200078e0096 */
[----:B------:R-:W-:-:S03]  /*36d0*/  PRMT R146, R21, 0x7610, R146 ;  /* 0x0000761015927816 */ /* 0x000fc60000000092 */
[----:B------:R-:W-:Y:S01]  /*36e0*/  FMUL R136, R9, R144 ;  /* 0x0000009009887220 */ /* 0x000fe20000400000 */
[----:B------:R-:W-:Y:S01]  /*36f0*/  IMAD.IADD R159, R159, 0x1, R151 ;  /* 0x000000019f9f7824 */ /* 0x000fe200078e0297 */
[----:B------:R-:W-:Y:S02]  /*3700*/  IADD3 R154, P2, R154, R150, RZ ;  /* 0x000000969a9a7210 */ /* 0x000fe40007f5e0ff */
[----:B------:R-:W-:-:S03]  /*3710*/  FFMA R137, R137, R23, R136 ;  /* 0x0000001789897223 */ /* 0x000fc60000000088 */
[----:B------:R-:W-:Y:S01]  /*3720*/  IMAD.X R148, R159, 0x1, R149, P2 ;  /* 0x000000019f947824 */ /* 0x000fe200010e0695 */
[C---:B------:R-:W-:Y:S02]  /*3730*/  LEA R136, P2, R154.reuse, R14, 0x1 ;  /* 0x0000000e9a887211 */ /* 0x040fe400078408ff */
[----:B------:R-:W-:Y:S02]  /*3740*/  F2FP.F16.F32.PACK_AB R9, RZ, R137 ;  /* 0x00000089ff09723e */ /* 0x000fe400000000ff */
[--C-:B------:R-:W-:Y:S02]  /*3750*/  LEA.HI.X R137, R154, R15, R148.reuse, 0x1, P2 ;  /* 0x0000000f9a897211 */ /* 0x100fe400010f0c94 */
[----:B------:R-:W-:-:S05]  /*3760*/  PRMT R148, R9, 0x7610, R148 ;  /* 0x0000761009947816 */ /* 0x000fca0000000094 */
[----:B------:R0:W-:Y:S04]  /*3770*/  @P3 STG.E.U16 desc[UR58][R10.64+0x2], R148 ;  /* 0x000002940a003986 */ /* 0x0001e8000c10153a */
[----:B------:R-:W2:Y:S01]  /*3780*/  @P1 LDG.E.LTC128B.U16 R146, desc[UR58][R136.64] ;  /* 0x0000003a88921981 */ /* 0x000ea2000c1e1520 */
[----:B------:R-:W-:Y:S01]  /*3790*/  IADD3 R12, P2, R12, R150, RZ ;  /* 0x000000960c0c7210 */ /* 0x000fe20007f5e0ff */
[----:B------:R-:W-:Y:S01]  /*37a0*/  BSSY B1, `(.L_x_33) ;  /* 0x0000011000017945 */ /* 0x000fe20003800000 */
[----:B------:R-:W-:-:S03]  /*37b0*/  ISETP.GT.AND P0, PT, R3, 0x8, P0 ;  /* 0x000000080300780c */ /* 0x000fc60000704270 */
[----:B------:R-:W-:Y:S02]  /*37c0*/  IMAD.X R13, R13, 0x1, R159, P2 ;  /* 0x000000010d0d7824 */ /* 0x000fe400010e069f */
[----:B------:R-:W-:Y:S01]  /*37d0*/  IMAD.WIDE.U32 R20, R147, R20, R12 ;  /* 0x0000001493147225 */ /* 0x000fe200078e000c */
[C---:B------:R-:W-:Y:S02]  /*37e0*/  SHF.L.U64.HI R13, R4.reuse, 0x4, R5 ;  /* 0x00000004040d7819 */ /* 0x040fe40000010205 */
[----:B------:R-:W-:Y:S01]  /*37f0*/  LEA R12, P2, R4, R10, 0x4 ;  /* 0x0000000a040c7211 */ /* 0x000fe200078420ff */
[----:B------:R-:W-:Y:S01]  /*3800*/  IMAD.IADD R5, R157, 0x1, R21 ;  /* 0x000000019d057824 */ /* 0x000fe200078e0215 */
[----:B------:R-:W-:-:S03]  /*3810*/  LEA R4, P3, R20, R14, 0x1 ;  /* 0x0000000e14047211 */ /* 0x000fc600078608ff */
[----:B------:R-:W-:Y:S01]  /*3820*/  IMAD.X R13, R13, 0x1, R11, P2 ;  /* 0x000000010d0d7824 */ /* 0x000fe200010e060b */
[----:B------:R-:W-:Y:S01]  /*3830*/  LEA.HI.X R5, R20, R15, R5, 0x1, P3 ;  /* 0x0000000f14057211 */ /* 0x000fe200018f0c05 */
[----:B--2---:R-:W-:-:S05]  /*3840*/  HADD2.F32 R9, -RZ, R146.H0_H0 ;  /* 0x20000092ff097230 */ /* 0x004fca0000004100 */
[----:B------:R-:W-:-:S04]  /*3850*/  FMUL R9, R9, R144 ;  /* 0x0000009009097220 */ /* 0x000fc80000400000 */
[----:B------:R-:W-:-:S05]  /*3860*/  FFMA R9, R138, R23, R9 ;  /* 0x000000178a097223 */ /* 0x000fca0000000009 */
[----:B------:R-:W-:-:S05]  /*3870*/  F2FP.F16.F32.PACK_AB R9, RZ, R9 ;  /* 0x00000009ff09723e */ /* 0x000fca00000000ff */
[----:B------:R0:W-:Y:S01]  /*3880*/  @P1 STG.E.U16 desc[UR58][R12.64], R9 ;  /* 0x000000090c001986 */ /* 0x0001e2000c10153a */
[----:B------:R-:W-:Y:S05]  /*3890*/  @!P0 BRA `(.L_x_34) ;  /* 0x0000000000048947 */ /* 0x000fea0003800000 */
[----:B------:R2:W5:Y:S02]  /*38a0*/  LDG.E.LTC128B.U16 R146, desc[UR58][R4.64+0x2] ;  /* 0x0000023a04927981 */ /* 0x000564000c1e1520 */
.L_x_34:
[----:B------:R-:W-:Y:S05]  /*38b0*/  BSYNC B1 ;  /* 0x0000000000017941 */ /* 0x000fea0003800000 */
.L_x_33:
[----:B0----5:R-:W-:Y:S01]  /*38c0*/  HADD2.F32 R9, -RZ, R146.H0_H0 ;  /* 0x20000092ff097230 */ /* 0x021fe20000004100 */
[----:B------:R-:W-:Y:S01]  /*38d0*/  ISETP.GT.AND P1, PT, R8, 0x8, PT ;  /* 0x000000080800780c */ /* 0x000fe20003f24270 */
[----:B------:R-:W-:Y:S03]  /*38e0*/  BSSY B1, `(.L_x_35) ;  /* 0x0000008000017945 */ /* 0x000fe60003800000 */
[----:B------:R-:W-:Y:S01]  /*38f0*/  FMUL R14, R9, R144 ;  /* 0x00000090090e7220 */ /* 0x000fe20000400000 */
[----:B------:R-:W-:-:S03]  /*3900*/  ISETP.GT.AND P2, PT, R3, RZ, P1 ;  /* 0x000000ff0300720c */ /* 0x000fc60000f44270 */
[----:B------:R-:W-:-:S05]  /*3910*/  FFMA R14, R139, R23, R14 ;  /* 0x000000178b0e7223 */ /* 0x000fca000000000e */
[----:B------:R-:W-:-:S05]  /*3920*/  F2FP.F16.F32.PACK_AB R14, RZ, R14 ;  /* 0x0000000eff0e723e */ /* 0x000fca00000000ff */
[----:B------:R0:W-:Y:S01]  /*3930*/  @P0 STG.E.U16 desc[UR58][R12.64+0x2], R14 ;  /* 0x0000020e0c000986 */ /* 0x0001e2000c10153a */
[----:B------:R-:W-:Y:S05]  /*3940*/  @!P2 BRA `(.L_x_36) ;  /* 0x000000000004a947 */ /* 0x000fea0003800000 */
[----:B------:R3:W5:Y:S02]  /*3950*/  LDG.E.LTC128B.U16 R146, desc[UR58][R6.64+0x10] ;  /* 0x0000103a06927981 */ /* 0x000764000c1e1520 */
.L_x_36:
[----:B------:R-:W-:Y:S05]  /*3960*/  BSYNC B1 ;  /* 0x0000000000017941 */ /* 0x000fea0003800000 */
.L_x_35:
[----:B-----5:R-:W-:Y:S01]  /*3970*/  HADD2.F32 R9, -RZ, R146.H0_H0 ;  /* 0x20000092ff097230 */ /* 0x020fe20000004100 */
        /* <DEDUP_REMOVED lines=9> */
.L_x_38:
[----:B------:R-:W-:Y:S05]  /*3a10*/  BSYNC B1 ;  /* 0x0000000000017941 */ /* 0x000fea0003800000 */
.L_x_37:
[----:B----45:R-:W-:Y:S01]  /*3a20*/  HADD2.F32 R9, -RZ, R146.H0_H0 ;  /* 0x20000092ff097230 */ /* 0x030fe20000004100 */
[----:B------:R-:W-:Y:S01]  /*3a30*/  ISETP.GT.AND P1, PT, R3, 0x8, P1 ;  /* 0x000000080300780c */ /* 0x000fe20000f24270 */
[----:B------:R-:W-:Y:S03]  /*3a40*/  BSSY B1, `(.L_x_39) ;  /* 0x0000007000017945 */ /* 0x000fe60003800000 */
[----:B0-----:R-:W-:-:S04]  /*3a50*/  FMUL R14, R9, R144 ;  /* 0x00000090090e7220 */ /* 0x001fc80000400000 */
[----:B------:R-:W-:-:S05]  /*3a60*/  FFMA R14, R141, R23, R14 ;  /* 0x000000178d0e7223 */ /* 0x000fca000000000e */
[----:B------:R-:W-:-:S05]  /*3a70*/  F2FP.F16.F32.PACK_AB R14, RZ, R14 ;  /* 0x0000000eff0e723e */ /* 0x000fca00000000ff */
[----:B------:R0:W-:Y:S01]  /*3a80*/  @P3 STG.E.U16 desc[UR58][R10.64+0x12], R14 ;  /* 0x0000120e0a003986 */ /* 0x0001e2000c10153a */
[----:B------:R-:W-:Y:S05]  /*3a90*/  @!P1 BRA `(.L_x_40) ;  /* 0x0000000000049947 */ /* 0x000fea0003800000 */
[----:B------:R4:W5:Y:S02]  /*3aa0*/  LDG.E.LTC128B.U16 R146, desc[UR58][R4.64+0x10] ;  /* 0x0000103a04927981 */ /* 0x000964000c1e1520 */
.L_x_40:
[----:B------:R-:W-:Y:S05]  /*3ab0*/  BSYNC B1 ;  /* 0x0000000000017941 */ /* 0x000fea0003800000 */
.L_x_39:
[----:B-----5:R-:W-:Y:S01]  /*3ac0*/  HADD2.F32 R9, -RZ, R146.H0_H0 ;  /* 0x20000092ff097230 */ /* 0x020fe20000004100 */
[----:B------:R-:W-:Y:S01]  /*3ad0*/  ISETP.GT.AND P0, PT, R3, 0x8, P0 ;  /* 0x000000080300780c */ /* 0x000fe20000704270 */
[----:B------:R-:W-:Y:S03]  /*3ae0*/  BSSY B1, `(.L_x_41) ;  /* 0x0000007000017945 */ /* 0x000fe60003800000 */
[----:B------:R-:W-:-:S04]  /*3af0*/  FMUL R9, R9, R144 ;  /* 0x0000009009097220 */ /* 0x000fc80000400000 */
[----:B------:R-:W-:-:S05]  /*3b00*/  FFMA R9, R142, R23, R9 ;  /* 0x000000178e097223 */ /* 0x000fca0000000009 */
[----:B------:R-:W-:-:S05]  /*3b10*/  F2FP.F16.F32.PACK_AB R9, RZ, R9 ;  /* 0x00000009ff09723e */ /* 0x000fca00000000ff */
[----:B------:R0:W-:Y:S01]  /*3b20*/  @P1 STG.E.U16 desc[UR58][R12.64+0x10], R9 ;  /* 0x000010090c001986 */ /* 0x0001e2000c10153a */
[----:B------:R-:W-:Y:S05]  /*3b30*/  @!P0 BRA `(.L_x_42) ;  /* 0x0000000000048947 */ /* 0x000fea0003800000 */
[----:B------:R0:W5:Y:S02]  /*3b40*/  LDG.E.LTC128B.U16 R146, desc[UR58][R4.64+0x12] ;  /* 0x0000123a04927981 */ /* 0x000164000c1e1520 */
.L_x_42:
[----:B------:R-:W-:Y:S05]  /*3b50*/  BSYNC B1 ;  /* 0x0000000000017941 */ /* 0x000fea0003800000 */
.L_x_41:
        /* <DEDUP_REMOVED lines=10> */
.L_x_44:
[----:B------:R-:W-:Y:S05]  /*3c00*/  BSYNC B1 ;  /* 0x0000000000017941 */ /* 0x000fea0003800000 */
.L_x_43:
        /* <DEDUP_REMOVED lines=10> */
.L_x_46:
[----:B------:R-:W-:Y:S05]  /*3cb0*/  BSYNC B1 ;  /* 0x0000000000017941 */ /* 0x000fea0003800000 */
.L_x_45:
[----:B0----5:R-:W-:Y:S01]  /*3cc0*/  HADD2.F32 R9, -RZ, R146.H0_H0 ;  /* 0x20000092ff097230 */ /* 0x021fe20000004100 */
        /* <DEDUP_REMOVED lines=8> */
.L_x_48:
[----:B------:R-:W-:Y:S05]  /*3d50*/  BSYNC B1 ;  /* 0x0000000000017941 */ /* 0x000fea0003800000 */
.L_x_47:
        /* <DEDUP_REMOVED lines=9> */
.L_x_50:
[----:B------:R-:W-:Y:S05]  /*3df0*/  BSYNC B1 ;  /* 0x0000000000017941 */ /* 0x000fea0003800000 */
.L_x_49:
        /* <DEDUP_REMOVED lines=10> */
.L_x_52:
[----:B------:R-:W-:Y:S05]  /*3ea0*/  BSYNC B1 ;  /* 0x0000000000017941 */ /* 0x000fea0003800000 */
.L_x_51:
        /* <DEDUP_REMOVED lines=10> */
.L_x_54:
[----:B------:R-:W-:Y:S05]  /*3f50*/  BSYNC B1 ;  /* 0x0000000000017941 */ /* 0x000fea0003800000 */
.L_x_53:
        /* <DEDUP_REMOVED lines=9> */
.L_x_56:
[----:B------:R-:W-:Y:S05]  /*3ff0*/  BSYNC B1 ;  /* 0x0000000000017941 */ /* 0x000fea0003800000 */
.L_x_55:
        /* <DEDUP_REMOVED lines=9> */
.L_x_58:
[----:B------:R-:W-:Y:S05]  /*4090*/  BSYNC B1 ;  /* 0x0000000000017941 */ /* 0x000fea0003800000 */
.L_x_57:
        /* <DEDUP_REMOVED lines=10> */
.L_x_60:
[----:B------:R-:W-:Y:S05]  /*4140*/  BSYNC B1 ;  /* 0x0000000000017941 */ /* 0x000fea0003800000 */
.L_x_59:
        /* <DEDUP_REMOVED lines=10> */
.L_x_62:
[----:B------:R-:W-:Y:S05]  /*41f0*/  BSYNC B1 ;  /* 0x0000000000017941 */ /* 0x000fea0003800000 */
.L_x_61:
        /* <DEDUP_REMOVED lines=9> */
.L_x_64:
[----:B------:R-:W-:Y:S05]  /*4290*/  BSYNC B1 ;  /* 0x0000000000017941 */ /* 0x000fea0003800000 */
.L_x_63:
        /* <DEDUP_REMOVED lines=9> */
.L_x_66:
[----:B------:R-:W-:Y:S05]  /*4330*/  BSYNC B1 ;  /* 0x0000000000017941 */ /* 0x000fea0003800000 */
.L_x_65:
        /* <DEDUP_REMOVED lines=10> */
.L_x_68:
[----:B------:R-:W-:Y:S05]  /*43e0*/  BSYNC B1 ;  /* 0x0000000000017941 */ /* 0x000fea0003800000 */
.L_x_67:
        /* <DEDUP_REMOVED lines=10> */
.L_x_70:
[----:B------:R-:W-:Y:S05]  /*4490*/  BSYNC B1 ;  /* 0x0000000000017941 */ /* 0x000fea0003800000 */
.L_x_69:
        /* <DEDUP_REMOVED lines=9> */
.L_x_72:
[----:B------:R-:W-:Y:S05]  /*4530*/  BSYNC B1 ;  /* 0x0000000000017941 */ /* 0x000fea0003800000 */
.L_x_71:
        /* <DEDUP_REMOVED lines=9> */
.L_x_74:
[----:B------:R-:W-:Y:S05]  /*45d0*/  BSYNC B1 ;  /* 0x0000000000017941 */ /* 0x000fea0003800000 */
.L_x_73:
        /* <DEDUP_REMOVED lines=10> */
.L_x_76:
[----:B------:R-:W-:Y:S05]  /*4680*/  BSYNC B1 ;  /* 0x0000000000017941 */ /* 0x000fea0003800000 */
.L_x_75:
        /* <DEDUP_REMOVED lines=10> */
.L_x_78:
[----:B------:R-:W-:Y:S05]  /*4730*/  BSYNC B1 ;  /* 0x0000000000017941 */ /* 0x000fea0003800000 */
.L_x_77:
        /* <DEDUP_REMOVED lines=9> */
.L_x_80:
[----:B------:R-:W-:Y:S05]  /*47d0*/  BSYNC B1 ;  /* 0x0000000000017941 */ /* 0x000fea0003800000 */
.L_x_79:
        /* <DEDUP_REMOVED lines=9> */
.L_x_82:
[----:B------:R-:W-:Y:S05]  /*4870*/  BSYNC B1 ;  /* 0x0000000000017941 */ /* 0x000fea0003800000 */
.L_x_81:
        /* <DEDUP_REMOVED lines=10> */
.L_x_84:
[----:B------:R-:W-:Y:S05]  /*4920*/  BSYNC B1 ;  /* 0x0000000000017941 */ /* 0x000fea0003800000 */
.L_x_83:
        /* <DEDUP_REMOVED lines=10> */
.L_x_86:
[----:B------:R-:W-:Y:S05]  /*49d0*/  BSYNC B1 ;  /* 0x0000000000017941 */ /* 0x000fea0003800000 */
.L_x_85:
        /* <DEDUP_REMOVED lines=9> */
.L_x_88:
[----:B------:R-:W-:Y:S05]  /*4a70*/  BSYNC B1 ;  /* 0x0000000000017941 */ /* 0x000fea0003800000 */
.L_x_87:
        /* <DEDUP_REMOVED lines=9> */
.L_x_90:
[----:B------:R-:W-:Y:S05]  /*4b10*/  BSYNC B1 ;  /* 0x0000000000017941 */ /* 0x000fea0003800000 */
.L_x_89:
        /* <DEDUP_REMOVED lines=10> */
.L_x_92:
[----:B------:R-:W-:Y:S05]  /*4bc0*/  BSYNC B1 ;  /* 0x0000000000017941 */ /* 0x000fea0003800000 */
.L_x_91:
        /* <DEDUP_REMOVED lines=10> */
.L_x_94:
[----:B------:R-:W-:Y:S05]  /*4c70*/  BSYNC B1 ;  /* 0x0000000000017941 */ /* 0x000fea0003800000 */
.L_x_93:
        /* <DEDUP_REMOVED lines=9> */
.L_x_96:
[----:B------:R-:W-:Y:S05]  /*4d10*/  BSYNC B1 ;  /* 0x0000000000017941 */ /* 0x000fea0003800000 */
.L_x_95:
        /* <DEDUP_REMOVED lines=9> */
.L_x_98:
[----:B------:R-:W-:Y:S05]  /*4db0*/  BSYNC B1 ;  /* 0x0000000000017941 */ /* 0x000fea0003800000 */
.L_x_97:
        /* <DEDUP_REMOVED lines=10> */
.L_x_100:
[----:B------:R-:W-:Y:S05]  /*4e60*/  BSYNC B1 ;  /* 0x0000000000017941 */ /* 0x000fea0003800000 */
.L_x_99:
        /* <DEDUP_REMOVED lines=10> */
.L_x_102:
[----:B------:R-:W-:Y:S05]  /*4f10*/  BSYNC B1 ;  /* 0x0000000000017941 */ /* 0x000fea0003800000 */
.L_x_101:
        /* <DEDUP_REMOVED lines=9> */
.L_x_104:
[----:B------:R-:W-:Y:S05]  /*4fb0*/  BSYNC B1 ;  /* 0x0000000000017941 */ /* 0x000fea0003800000 */
.L_x_103:
        /* <DEDUP_REMOVED lines=9> */
.L_x_106:
[----:B------:R-:W-:Y:S05]  /*5050*/  BSYNC B1 ;  /* 0x0000000000017941 */ /* 0x000fea0003800000 */
.L_x_105:
        /* <DEDUP_REMOVED lines=10> */
.L_x_108:
[----:B------:R-:W-:Y:S05]  /*5100*/  BSYNC B1 ;  /* 0x0000000000017941 */ /* 0x000fea0003800000 */
.L_x_107:
        /* <DEDUP_REMOVED lines=10> */
.L_x_110:
[----:B------:R-:W-:Y:S05]  /*51b0*/  BSYNC B1 ;  /* 0x0000000000017941 */ /* 0x000fea0003800000 */
.L_x_109:
        /* <DEDUP_REMOVED lines=9> */
.L_x_112:
[----:B------:R-:W-:Y:S05]  /*5250*/  BSYNC B1 ;  /* 0x0000000000017941 */ /* 0x000fea0003800000 */
.L_x_111:
        /* <DEDUP_REMOVED lines=9> */
.L_x_114:
[----:B------:R-:W-:Y:S05]  /*52f0*/  BSYNC B1 ;  /* 0x0000000000017941 */ /* 0x000fea0003800000 */
.L_x_113:
        /* <DEDUP_REMOVED lines=10> */
.L_x_116:
[----:B------:R-:W-:Y:S05]  /*53a0*/  BSYNC B1 ;  /* 0x0000000000017941 */ /* 0x000fea0003800000 */
.L_x_115:
        /* <DEDUP_REMOVED lines=10> */
.L_x_118:
[----:B------:R-:W-:Y:S05]  /*5450*/  BSYNC B1 ;  /* 0x0000000000017941 */ /* 0x000fea0003800000 */
.L_x_117:
        /* <DEDUP_REMOVED lines=9> */
.L_x_120:
[----:B------:R-:W-:Y:S05]  /*54f0*/  BSYNC B1 ;  /* 0x0000000000017941 */ /* 0x000fea0003800000 */
.L_x_119:
        /* <DEDUP_REMOVED lines=9> */
.L_x_122:
[----:B------:R-:W-:Y:S05]  /*5590*/  BSYNC B1 ;  /* 0x0000000000017941 */ /* 0x000fea0003800000 */
.L_x_121:
        /* <DEDUP_REMOVED lines=10> */
.L_x_124:
[----:B------:R-:W-:Y:S05]  /*5640*/  BSYNC B1 ;  /* 0x0000000000017941 */ /* 0x000fea0003800000 */
.L_x_123:
        /* <DEDUP_REMOVED lines=10> */
.L_x_126:
[----:B------:R-:W-:Y:S05]  /*56f0*/  BSYNC B1 ;  /* 0x0000000000017941 */ /* 0x000fea0003800000 */
.L_x_125:
        /* <DEDUP_REMOVED lines=9> */
.L_x_128:
[----:B------:R-:W-:Y:S05]  /*5790*/  BSYNC B1 ;  /* 0x0000000000017941 */ /* 0x000fea0003800000 */
.L_x_127:
        /* <DEDUP_REMOVED lines=9> */
.L_x_130:
[----:B------:R-:W-:Y:S05]  /*5830*/  BSYNC B1 ;  /* 0x0000000000017941 */ /* 0x000fea0003800000 */
.L_x_129:
        /* <DEDUP_REMOVED lines=10> */
.L_x_132:
[----:B------:R-:W-:Y:S05]  /*58e0*/  BSYNC B1 ;  /* 0x0000000000017941 */ /* 0x000fea0003800000 */
.L_x_131:
        /* <DEDUP_REMOVED lines=10> */
.L_x_134:
[----:B------:R-:W-:Y:S05]  /*5990*/  BSYNC B1 ;  /* 0x0000000000017941 */ /* 0x000fea0003800000 */
.L_x_133:
        /* <DEDUP_REMOVED lines=9> */
.L_x_136:
[----:B------:R-:W-:Y:S05]  /*5a30*/  BSYNC B1 ;  /* 0x0000000000017941 */ /* 0x000fea0003800000 */
.L_x_135:
        /* <DEDUP_REMOVED lines=9> */
.L_x_138:
[----:B------:R-:W-:Y:S05]  /*5ad0*/  BSYNC B1 ;  /* 0x0000000000017941 */ /* 0x000fea0003800000 */
.L_x_137:
        /* <DEDUP_REMOVED lines=10> */
.L_x_140:
[----:B------:R-:W-:Y:S05]  /*5b80*/  BSYNC B1 ;  /* 0x0000000000017941 */ /* 0x000fea0003800000 */
.L_x_139:
        /* <DEDUP_REMOVED lines=10> */
.L_x_142:
[----:B------:R-:W-:Y:S05]  /*5c30*/  BSYNC B1 ;  /* 0x0000000000017941 */ /* 0x000fea0003800000 */
.L_x_141:
        /* <DEDUP_REMOVED lines=9> */
.L_x_144:
[----:B------:R-:W-:Y:S05]  /*5cd0*/  BSYNC B1 ;  /* 0x0000000000017941 */ /* 0x000fea0003800000 */
.L_x_143:
        /* <DEDUP_REMOVED lines=9> */
.L_x_146:
[----:B------:R-:W-:Y:S05]  /*5d70*/  BSYNC B1 ;  /* 0x0000000000017941 */ /* 0x000fea0003800000 */
.L_x_145:
        /* <DEDUP_REMOVED lines=10> */
.L_x_148:
[----:B------:R-:W-:Y:S05]  /*5e20*/  BSYNC B1 ;  /* 0x0000000000017941 */ /* 0x000fea0003800000 */
.L_x_147:
        /* <DEDUP_REMOVED lines=10> */
.L_x_150:
[----:B------:R-:W-:Y:S05]  /*5ed0*/  BSYNC B1 ;  /* 0x0000000000017941 */ /* 0x000fea0003800000 */
.L_x_149:
        /* <DEDUP_REMOVED lines=9> */
.L_x_152:
[----:B------:R-:W-:Y:S05]  /*5f70*/  BSYNC B1 ;  /* 0x0000000000017941 */ /* 0x000fea0003800000 */
.L_x_151:
        /* <DEDUP_REMOVED lines=9> */
.L_x_154:
[----:B------:R-:W-:Y:S05]  /*6010*/  BSYNC B1 ;  /* 0x0000000000017941 */ /* 0x000fea0003800000 */
.L_x_153:
        /* <DEDUP_REMOVED lines=10> */
.L_x_156:
[----:B------:R-:W-:Y:S05]  /*60c0*/  BSYNC B1 ;  /* 0x0000000000017941 */ /* 0x000fea0003800000 */
.L_x_155:
        /* <DEDUP_REMOVED lines=10> */
.L_x_158:
[----:B------:R-:W-:Y:S05]  /*6170*/  BSYNC B1 ;  /* 0x0000000000017941 */ /* 0x000fea0003800000 */
.L_x_157:
        /* <DEDUP_REMOVED lines=9> */
.L_x_160:
[----:B------:R-:W-:Y:S05]  /*6210*/  BSYNC B1 ;  /* 0x0000000000017941 */ /* 0x000fea0003800000 */
.L_x_159:
        /* <DEDUP_REMOVED lines=9> */
.L_x_162:
[----:B------:R-:W-:Y:S05]  /*62b0*/  BSYNC B1 ;  /* 0x0000000000017941 */ /* 0x000fea0003800000 */
.L_x_161:
        /* <DEDUP_REMOVED lines=10> */
.L_x_164:
[----:B------:R-:W-:Y:S05]  /*6360*/  BSYNC B1 ;  /* 0x0000000000017941 */ /* 0x000fea0003800000 */
.L_x_163:
        /* <DEDUP_REMOVED lines=10> */
.L_x_166:
[----:B------:R-:W-:Y:S05]  /*6410*/  BSYNC B1 ;  /* 0x0000000000017941 */ /* 0x000fea0003800000 */
.L_x_165:
        /* <DEDUP_REMOVED lines=9> */
.L_x_168:
[----:B------:R-:W-:Y:S05]  /*64b0*/  BSYNC B1 ;  /* 0x0000000000017941 */ /* 0x000fea0003800000 */
.L_x_167:
        /* <DEDUP_REMOVED lines=9> */
.L_x_170:
[----:B------:R-:W-:Y:S05]  /*6550*/  BSYNC B1 ;  /* 0x0000000000017941 */ /* 0x000fea0003800000 */
.L_x_169:
        /* <DEDUP_REMOVED lines=10> */
.L_x_172:
[----:B------:R-:W-:Y:S05]  /*6600*/  BSYNC B1 ;  /* 0x0000000000017941 */ /* 0x000fea0003800000 */
.L_x_171:
        /* <DEDUP_REMOVED lines=10> */
.L_x_174:
[----:B------:R-:W-:Y:S05]  /*66b0*/  BSYNC B1 ;  /* 0x0000000000017941 */ /* 0x000fea0003800000 */
.L_x_173:
        /* <DEDUP_REMOVED lines=9> */
.L_x_176:
[----:B------:R-:W-:Y:S05]  /*6750*/  BSYNC B1 ;  /* 0x0000000000017941 */ /* 0x000fea0003800000 */
.L_x_175:
        /* <DEDUP_REMOVED lines=9> */
.L_x_178:
[----:B------:R-:W-:Y:S05]  /*67f0*/  BSYNC B1 ;  /* 0x0000000000017941 */ /* 0x000fea0003800000 */
.L_x_177:
        /* <DEDUP_REMOVED lines=10> */
.L_x_180:
[----:B------:R-:W-:Y:S05]  /*68a0*/  BSYNC B1 ;  /* 0x0000000000017941 */ /* 0x000fea0003800000 */
.L_x_179:
        /* <DEDUP_REMOVED lines=10> */
.L_x_182:
[----:B------:R-:W-:Y:S05]  /*6950*/  BSYNC B1 ;  /* 0x0000000000017941 */ /* 0x000fea0003800000 */
.L_x_181:
        /* <DEDUP_REMOVED lines=9> */
.L_x_184:
[----:B------:R-:W-:Y:S05]  /*69f0*/  BSYNC B1 ;  /* 0x0000000000017941 */ /* 0x000fea0003800000 */
.L_x_183:
        /* <DEDUP_REMOVED lines=9> */
.L_x_186:
[----:B------:R-:W-:Y:S05]  /*6a90*/  BSYNC B1 ;  /* 0x0000000000017941 */ /* 0x000fea0003800000 */
.L_x_185:
        /* <DEDUP_REMOVED lines=10> */
.L_x_188:
[----:B------:R-:W-:Y:S05]  /*6b40*/  BSYNC B1 ;  /* 0x0000000000017941 */ /* 0x000fea0003800000 */
.L_x_187:
        /* <DEDUP_REMOVED lines=10> */
.L_x_190:
[----:B------:R-:W-:Y:S05]  /*6bf0*/  BSYNC B1 ;  /* 0x0000000000017941 */ /* 0x000fea0003800000 */
.L_x_189:
        /* <DEDUP_REMOVED lines=9> */
.L_x_192:
[----:B------:R-:W-:Y:S05]  /*6c90*/  BSYNC B1 ;  /* 0x0000000000017941 */ /* 0x000fea0003800000 */
.L_x_191:
        /* <DEDUP_REMOVED lines=9> */
.L_x_194:
[----:B------:R-:W-:Y:S05]  /*6d30*/  BSYNC B1 ;  /* 0x0000000000017941 */ /* 0x000fea0003800000 */
.L_x_193:
        /* <DEDUP_REMOVED lines=10> */
.L_x_196:
[----:B------:R-:W-:Y:S05]  /*6de0*/  BSYNC B1 ;  /* 0x0000000000017941 */ /* 0x000fea0003800000 */
.L_x_195:
        /* <DEDUP_REMOVED lines=10> */
.L_x_198:
[----:B------:R-:W-:Y:S05]  /*6e90*/  BSYNC B1 ;  /* 0x0000000000017941 */ /* 0x000fea0003800000 */
.L_x_197:
        /* <DEDUP_REMOVED lines=9> */
.L_x_200:
[----:B------:R-:W-:Y:S05]  /*6f30*/  BSYNC B1 ;  /* 0x0000000000017941 */ /* 0x000fea0003800000 */
.L_x_199:
        /* <DEDUP_REMOVED lines=9> */
.L_x_202:
[----:B------:R-:W-:Y:S05]  /*6fd0*/  BSYNC B1 ;  /* 0x0000000000017941 */ /* 0x000fea0003800000 */
.L_x_201:
        /* <DEDUP_REMOVED lines=10> */
.L_x_204:
[----:B------:R-:W-:Y:S05]  /*7080*/  BSYNC B1 ;  /* 0x0000000000017941 */ /* 0x000fea0003800000 */
.L_x_203:
        /* <DEDUP_REMOVED lines=10> */
.L_x_206:
[----:B------:R-:W-:Y:S05]  /*7130*/  BSYNC B1 ;  /* 0x0000000000017941 */ /* 0x000fea0003800000 */
.L_x_205:
        /* <DEDUP_REMOVED lines=9> */
.L_x_208:
[----:B------:R-:W-:Y:S05]  /*71d0*/  BSYNC B1 ;  /* 0x0000000000017941 */ /* 0x000fea0003800000 */
.L_x_207:
        /* <DEDUP_REMOVED lines=9> */
.L_x_210:
[----:B------:R-:W-:Y:S05]  /*7270*/  BSYNC B1 ;  /* 0x0000000000017941 */ /* 0x000fea0003800000 */
.L_x_209:
        /* <DEDUP_REMOVED lines=10> */
.L_x_212:
[----:B------:R-:W-:Y:S05]  /*7320*/  BSYNC B1 ;  /* 0x0000000000017941 */ /* 0x000fea0003800000 */
.L_x_211:
        /* <DEDUP_REMOVED lines=10> */
.L_x_214:
[----:B------:R-:W-:Y:S05]  /*73d0*/  BSYNC B1 ;  /* 0x0000000000017941 */ /* 0x000fea0003800000 */
.L_x_213:
        /* <DEDUP_REMOVED lines=9> */
.L_x_216:
[----:B------:R-:W-:Y:S05]  /*7470*/  BSYNC B1 ;  /* 0x0000000000017941 */ /* 0x000fea0003800000 */
.L_x_215:
        /* <DEDUP_REMOVED lines=9> */
.L_x_218:
[----:B------:R-:W-:Y:S05]  /*7510*/  BSYNC B1 ;  /* 0x0000000000017941 */ /* 0x000fea0003800000 */
.L_x_217:
        /* <DEDUP_REMOVED lines=10> */
.L_x_220:
[----:B------:R-:W-:Y:S05]  /*75c0*/  BSYNC B1 ;  /* 0x0000000000017941 */ /* 0x000fea0003800000 */
.L_x_219:
        /* <DEDUP_REMOVED lines=10> */
.L_x_222:
[----:B------:R-:W-:Y:S05]  /*7670*/  BSYNC B1 ;  /* 0x0000000000017941 */ /* 0x000fea0003800000 */
.L_x_221:
        /* <DEDUP_REMOVED lines=9> */
.L_x_224:
[----:B------:R-:W-:Y:S05]  /*7710*/  BSYNC B1 ;  /* 0x0000000000017941 */ /* 0x000fea0003800000 */
.L_x_223:
        /* <DEDUP_REMOVED lines=9> */
.L_x_226:
[----:B------:R-:W-:Y:S05]  /*77b0*/  BSYNC B1 ;  /* 0x0000000000017941 */ /* 0x000fea0003800000 */
.L_x_225:
        /* <DEDUP_REMOVED lines=10> */
.L_x_228:
[----:B------:R-:W-:Y:S05]  /*7860*/  BSYNC B1 ;  /* 0x0000000000017941 */ /* 0x000fea0003800000 */
.L_x_227:
        /* <DEDUP_REMOVED lines=10> */
.L_x_230:
[----:B------:R-:W-:Y:S05]  /*7910*/  BSYNC B1 ;  /* 0x0000000000017941 */ /* 0x000fea0003800000 */
.L_x_229:
        /* <DEDUP_REMOVED lines=9> */
.L_x_232:
[----:B------:R-:W-:Y:S05]  /*79b0*/  BSYNC B1 ;  /* 0x0000000000017941 */ /* 0x000fea0003800000 */
.L_x_231:
        /* <DEDUP_REMOVED lines=9> */
.L_x_234:
[----:B------:R-:W-:Y:S05]  /*7a50*/  BSYNC B1 ;  /* 0x0000000000017941 */ /* 0x000fea0003800000 */
.L_x_233:
        /* <DEDUP_REMOVED lines=10> */
.L_x_236:
[----:B------:R-:W-:Y:S05]  /*7b00*/  BSYNC B1 ;  /* 0x0000000000017941 */ /* 0x000fea0003800000 */
.L_x_235:
        /* <DEDUP_REMOVED lines=10> */
.L_x_238:
[----:B------:R-:W-:Y:S05]  /*7bb0*/  BSYNC B1 ;  /* 0x0000000000017941 */ /* 0x000fea0003800000 */
.L_x_237:
        /* <DEDUP_REMOVED lines=9> */
.L_x_240:
[----:B------:R-:W-:Y:S05]  /*7c50*/  BSYNC B1 ;  /* 0x0000000000017941 */ /* 0x000fea0003800000 */
.L_x_239:
        /* <DEDUP_REMOVED lines=9> */
.L_x_242:
[----:B------:R-:W-:Y:S05]  /*7cf0*/  BSYNC B1 ;  /* 0x0000000000017941 */ /* 0x000fea0003800000 */
.L_x_241:
        /* <DEDUP_REMOVED lines=10> */
.L_x_244:
[----:B------:R-:W-:Y:S05]  /*7da0*/  BSYNC B1 ;  /* 0x0000000000017941 */ /* 0x000fea0003800000 */
.L_x_243:
        /* <DEDUP_REMOVED lines=10> */
.L_x_246:
[----:B------:R-:W-:Y:S05]  /*7e50*/  BSYNC B1 ;  /* 0x0000000000017941 */ /* 0x000fea0003800000 */
.L_x_245:
        /* <DEDUP_REMOVED lines=9> */
.L_x_248:
[----:B------:R-:W-:Y:S05]  /*7ef0*/  BSYNC B1 ;  /* 0x0000000000017941 */ /* 0x000fea0003800000 */
.L_x_247:
        /* <DEDUP_REMOVED lines=9> */
.L_x_250:
[----:B------:R-:W-:Y:S05]  /*7f90*/  BSYNC B1 ;  /* 0x0000000000017941 */ /* 0x000fea0003800000 */
.L_x_249:
        /* <DEDUP_REMOVED lines=10> */
.L_x_252:
[----:B------:R-:W-:Y:S05]  /*8040*/  BSYNC B1 ;  /* 0x0000000000017941 */ /* 0x000fea0003800000 */
.L_x_251:
        /* <DEDUP_REMOVED lines=10> */
.L_x_254:
[----:B------:R-:W-:Y:S05]  /*80f0*/  BSYNC B1 ;  /* 0x0000000000017941 */ /* 0x000fea0003800000 */
.L_x_253:
        /* <DEDUP_REMOVED lines=9> */
.L_x_256:
[----:B------:R-:W-:Y:S05]  /*8190*/  BSYNC B1 ;  /* 0x0000000000017941 */ /* 0x000fea0003800000 */
.L_x_255:
        /* <DEDUP_REMOVED lines=9> */
.L_x_258:
[----:B------:R-:W-:Y:S05]  /*8230*/  BSYNC B1 ;  /* 0x0000000000017941 */ /* 0x000fea0003800000 */
.L_x_257:
        /* <DEDUP_REMOVED lines=10> */
.L_x_260:
[----:B------:R-:W-:Y:S05]  /*82e0*/  BSYNC B1 ;  /* 0x0000000000017941 */ /* 0x000fea0003800000 */
.L_x_259:
[----:B-----5:R-:W-:Y:S01]  /*82f0*/  HADD2.F32 R9, -RZ, R146.H0_H0 ;  /* 0x20000092ff097230 */ /* 0x020fe20000004100 */
[----:B------:R-:W-:Y:S01]  /*8300*/  ISETP.GT.AND P0, PT, R8, 0xe9, PT ;  /* 0x000000e90800780c */ /* 0x000fe20003f04270 */
[----:B------:R-:W-:Y:S01]  /*8310*/  @P2 IMAD.MOV.U32 R8, RZ, RZ, R10 ;  /* 0x000000ffff082224 */ /* 0x000fe200078e000a */
[----:B------:R-:W-:Y:S02]  /*8320*/  BSSY B1, `(.L_x_261) ;  /* 0x000000a000017945 */ /* 0x000fe40003800000 */
[----:B------:R-:W-:Y:S01]  /*8330*/  FMUL R9, R9, R144 ;  /* 0x0000009009097220 */ /* 0x000fe20000400000 */
[----:B------:R-:W-:-:S03]  /*8340*/  ISETP.GT.AND P3, PT, R3, RZ, P0 ;  /* 0x000000ff0300720c */ /* 0x000fc60000764270 */
[----:B------:R-:W-:-:S05]  /*8350*/  FFMA R9, R28, R23, R9 ;  /* 0x000000171c097223 */ /* 0x000fca0000000009 */
[----:B------:R-:W-:-:S04]  /*8360*/  F2FP.F16.F32.PACK_AB R9, RZ, R9 ;  /* 0x00000009ff09723e */ /* 0x000fc800000000ff */
[----:B0-----:R-:W-:Y:S01]  /*8370*/  PRMT R14, R9, 0x7610, R14 ;  /* 0x00007610090e7816 */ /* 0x001fe2000000000e */
[----:B------:R-:W-:-:S05]  /*8380*/  @P2 IMAD.MOV.U32 R9, RZ, RZ, R11 ;  /* 0x000000ffff092224 */ /* 0x000fca00078e000b */
[----:B------:R0:W-:Y:S01]  /*8390*/  @P2 STG.E.U16 desc[UR58][R8.64+0x1d0], R14 ;  /* 0x0001d00e08002986 */ /* 0x0001e2000c10153a */
[----:B------:R-:W-:Y:S05]  /*83a0*/  @!P3 BRA `(.L_x_262) ;  /* 0x000000000004b947 */ /* 0x000fea0003800000 */
[----:B------:R0:W5:Y:S02]  /*83b0*/  LDG.E.LTC128B.U16 R146, desc[UR58][R6.64+0x1d2] ;  /* 0x0001d23a06927981 */ /* 0x000164000c1e1520 */
.L_x_262:
[----:B------:R-:W-:Y:S05]  /*83c0*/  BSYNC B1 ;  /* 0x0000000000017941 */ /* 0x000fea0003800000 */
.L_x_261:
[----:B01-3-5:R-:W-:Y:S01]  /*83d0*/  HADD2.F32 R7, -RZ, R146.H0_H0 ;  /* 0x20000092ff077230 */ /* 0x02bfe20000004100 */
        /* <DEDUP_REMOVED lines=8> */
.L_x_264:
[----:B------:R-:W-:Y:S05]  /*8460*/  BSYNC B1 ;  /* 0x0000000000017941 */ /* 0x000fea0003800000 */
.L_x_263:
[----:B-----5:R-:W-:Y:S01]  /*8470*/  HADD2.F32 R7, -RZ, R146.H0_H0 ;  /* 0x20000092ff077230 */ /* 0x020fe20000004100 */
[----:B------:R-:W-:Y:S01]  /*8480*/  ISETP.GT.AND P0, PT, R3, 0x8, P0 ;  /* 0x000000080300780c */ /* 0x000fe20000704270 */
[----:B0-----:R-:W-:Y:S01]  /*8490*/  @P1 IMAD.MOV.U32 R6, RZ, RZ, R12 ;  /* 0x000000ffff061224 */ /* 0x001fe200078e000c */
[----:B------:R-:W-:Y:S02]  /*84a0*/  BSSY B1, `(.L_x_265) ;  /* 0x0000009000017945 */ /* 0x000fe40003800000 */
[----:B------:R-:W-:-:S04]  /*84b0*/  FMUL R7, R7, R144 ;  /* 0x0000009007077220 */ /* 0x000fc80000400000 */
[----:B------:R-:W-:-:S05]  /*84c0*/  FFMA R7, R30, R23, R7 ;  /* 0x000000171e077223 */ /* 0x000fca0000000007 */
[----:B------:R-:W-:-:S04]  /*84d0*/  F2FP.F16.F32.PACK_AB R7, RZ, R7 ;  /* 0x00000007ff07723e */ /* 0x000fc800000000ff */
[----:B------:R-:W-:Y:S01]  /*84e0*/  PRMT R8, R7, 0x7610, R8 ;  /* 0x0000761007087816 */ /* 0x000fe20000000008 */
[----:B------:R-:W-:-:S05]  /*84f0*/  @P1 IMAD.MOV.U32 R7, RZ, RZ, R13 ;  /* 0x000000ffff071224 */ /* 0x000fca00078e000d */
[----:B------:R0:W-:Y:S01]  /*8500*/  @P1 STG.E.U16 desc[UR58][R6.64+0x1d0], R8 ;  /* 0x0001d00806001986 */ /* 0x0001e2000c10153a */
[----:B------:R-:W-:Y:S05]  /*8510*/  @!P0 BRA `(.L_x_266) ;  /* 0x0000000000048947 */ /* 0x000fea0003800000 */
[----:B------:R3:W5:Y:S02]  /*8520*/  LDG.E.LTC128B.U16 R146, desc[UR58][R4.64+0x1d2] ;  /* 0x0001d23a04927981 */ /* 0x000764000c1e1520 */
.L_x_266:
[----:B------:R-:W-:Y:S05]  /*8530*/  BSYNC B1 ;  /* 0x0000000000017941 */ /* 0x000fea0003800000 */
.L_x_265:
[----:B------:R-:W-:Y:S05]  /*8540*/  @!P0 BRA `(.L_x_267) ;  /* 0x0000002800708947 */ /* 0x000fea0003800000 */
[----:B-----5:R-:W-:-:S05]  /*8550*/  HADD2.F32 R3, -RZ, R146.H0_H0 ;  /* 0x20000092ff037230 */ /* 0x020fca0000004100 */
[----:B-1234-:R-:W-:-:S04]  /*8560*/  FMUL R4, R3, R144 ;  /* 0x0000009003047220 */ /* 0x01efc80000400000 */
[----:B------:R-:W-:-:S05]  /*8570*/  FFMA R4, R31, R23, R4 ;  /* 0x000000171f047223 */ /* 0x000fca0000000004 */
[----:B------:R-:W-:-:S05]  /*8580*/  F2FP.F16.F32.PACK_AB R4, RZ, R4 ;  /* 0x00000004ff04723e */ /* 0x000fca00000000ff */
[----:B------:R1:W-:Y:S01]  /*8590*/  STG.E.U16 desc[UR58][R12.64+0x1d2], R4 ;  /* 0x0001d2040c007986 */ /* 0x0003e2000c10153a */
[----:B------:R-:W-:Y:S05]  /*85a0*/  BRA `(.L_x_267) ;  /* 0x0000002800587947 */ /* 0x000fea0003800000 */
.L_x_30:
[----:B------:R-:W-:Y:S01]  /*85b0*/  ULDC.64 UR4, c[0x0][0x5c0] ;  /* 0x0001700000047ab9 */ /* 0x000fe20000000a00 */
[----:B------:R-:W-:Y:S01]  /*85c0*/  ISETP.GT.AND P3, PT, R8, 0x1, PT ;  /* 0x000000010800780c */ /* 0x000fe20003f64270 */
[-C--:B------:R-:W-:Y:S01]  /*85d0*/  FMUL R136, R136, R23.reuse ;  /* 0x0000001788887220 */ /* 0x080fe20000400000 */
[----:B------:R-:W-:Y:S01]  /*85e0*/  LEA R10, P0, R6, UR4, 0x1 ;  /* 0x00000004060a7c11 */ /* 0x000fe2000f8008ff */
[-C--:B------:R-:W-:Y:S01]  /*85f0*/  FMUL R137, R137, R23.reuse ;  /* 0x0000001789897220 */ /* 0x080fe20000400000 */
[----:B------:R-:W-:Y:S01]  /*8600*/  SHF.L.U64.HI R5, R4, 0x4, R5 ;  /* 0x0000000404057819 */ /* 0x000fe20000010205 */
[-C--:B------:R-:W-:Y:S01]  /*8610*/  FMUL R138, R138, R23.reuse ;  /* 0x000000178a8a7220 */ /* 0x080fe20000400000 */
[----:B------:R-:W-:Y:S01]  /*8620*/  LEA.HI.X R11, R6, UR5, R9, 0x1, P0 ;  /* 0x00000005060b7c11 */ /* 0x000fe200080f0c09 */
[-C--:B------:R-:W-:Y:S01]  /*8630*/  FMUL R139, R139, R23.reuse ;  /* 0x000000178b8b7220 */ /* 0x080fe20000400000 */
[----:B------:R-:W-:Y:S01]  /*8640*/  ISETP.GT.AND P0, PT, R3, RZ, P3 ;  /* 0x000000ff0300720c */ /* 0x000fe20001f04270 */
[-C--:B------:R-:W-:Y:S01]  /*8650*/  FMUL R140, R140, R23.reuse ;  /* 0x000000178c8c7220 */ /* 0x080fe20000400000 */
[----:B------:R-:W-:Y:S01]  /*8660*/  F2FP.F16.F32.PACK_AB R136, RZ, R136 ;  /* 0x00000088ff88723e */ /* 0x000fe200000000ff */
[----:B------:R-:W-:Y:S01]  /*8670*/  FMUL R141, R141, R23 ;  /* 0x000000178d8d7220 */ /* 0x000fe20000400000 */
[----:B------:R-:W-:Y:S01]  /*8680*/  F2FP.F16.F32.PACK_AB R137, RZ, R137 ;  /* 0x00000089ff89723e */ /* 0x000fe200000000ff */
[-C--:B------:R-:W-:Y:S01]  /*8690*/  FMUL R142, R142, R23.reuse ;  /* 0x000000178e8e7220 */ /* 0x080fe20000400000 */
[----:B------:R-:W-:Y:S01]  /*86a0*/  LEA R4, P4, R4, R10, 0x4 ;  /* 0x0000000a04047211 */ /* 0x000fe200078820ff */
[----:B------:R-:W-:Y:S01]  /*86b0*/  @P2 STG.E.U16 desc[UR58][R10.64], R136 ;  /* 0x000000880a002986 */ /* 0x000fe2000c10153a */
[----:B------:R-:W-:Y:S01]  /*86c0*/  ISETP.GT.AND P2, PT, R8, 0x8, PT ;  /* 0x000000080800780c */ /* 0x000fe20003f44270 */
[-C--:B------:R-:W-:Y:S01]  /*86d0*/  FMUL R143, R143, R23.reuse ;  /* 0x000000178f8f7220 */ /* 0x080fe20000400000 */
[----:B------:R-:W-:Y:S01]  /*86e0*/  ISETP.GT.AND P1, PT, R3, 0x8, P1 ;  /* 0x000000080300780c */ /* 0x000fe20000f24270 */
[--C-:B------:R-:W-:Y:S01]  /*86f0*/  IMAD.X R5, R5, 0x1, R11.reuse, P4 ;  /* 0x0000000105057824 */ /* 0x100fe200020e060b */
[C---:B------:R-:W-:Y:S01]  /*8700*/  ISETP.GT.AND P5, PT, R3.reuse, RZ, P2 ;  /* 0x000000ff0300720c */ /* 0x040fe200017a4270 */
[--C-:B------:R-:W-:Y:S01]  /*8710*/  @P0 IMAD.MOV.U32 R6, RZ, RZ, R10.reuse ;  /* 0x000000ffff060224 */ /* 0x100fe200078e000a */
[----:B------:R-:W-:Y:S01]  /*8720*/  ISETP.GT.AND P3, PT, R3, 0x8, P3 ;  /* 0x000000080300780c */ /* 0x000fe20001f64270 */
[--C-:B------:R-:W-:Y:S01]  /*8730*/  @P0 IMAD.MOV.U32 R7, RZ, RZ, R11.reuse ;  /* 0x000000ffff070224 */ /* 0x100fe200078e000b */
[----:B------:R-:W-:Y:S01]  /*8740*/  F2FP.F16.F32.PACK_AB R138, RZ, R138 ;  /* 0x0000008aff8a723e */ /* 0x000fe200000000ff */
[----:B------:R-:W-:Y:S01]  /*8750*/  FMUL R128, R128, R23 ;  /* 0x0000001780807220 */ /* 0x000fe20000400000 */
[----:B------:R-:W-:Y:S01]  /*8760*/  F2FP.F16.F32.PACK_AB R139, RZ, R139 ;  /* 0x0000008bff8b723e */ /* 0x000fe200000000ff */
[-C--:B------:R-:W-:Y:S01]  /*8770*/  FMUL R129, R129, R23.reuse ;  /* 0x0000001781817220 */ /* 0x080fe20000400000 */
[----:B------:R0:W-:Y:S01]  /*8780*/  @P0 STG.E.U16 desc[UR58][R6.64+0x2], R137 ;  /* 0x0000028906000986 */ /* 0x0001e2000c10153a */
[----:B------:R-:W-:Y:S01]  /*8790*/  ISETP.GT.AND P0, PT, R8, 0x9, PT ;  /* 0x000000090800780c */ /* 0x000fe20003f04270 */
[-C--:B------:R-:W-:Y:S01]  /*87a0*/  FMUL R130, R130, R23.reuse ;  /* 0x0000001782827220 */ /* 0x080fe20000400000 */
[----:B------:R-:W-:Y:S01]  /*87b0*/  F2FP.F16.F32.PACK_AB R140, RZ, R140 ;  /* 0x0000008cff8c723e */ /* 0x000fe200000000ff */
[----:B------:R-:W-:Y:S01]  /*87c0*/  @P1 STG.E.U16 desc[UR58][R4.64], R138 ;  /* 0x0000008a04001986 */ /* 0x000fe2000c10153a */
[----:B------:R-:W-:Y:S01]  /*87d0*/  ISETP.GT.AND P4, PT, R3, RZ, P0 ;  /* 0x000000ff0300720c */ /* 0x000fe20000784270 */
[----:B------:R-:W-:Y:S01]  /*87e0*/  FMUL R131, R131, R23 ;  /* 0x0000001783837220 */ /* 0x000fe20000400000 */
[----:B------:R-:W-:Y:S01]  /*87f0*/  ISETP.GT.AND P1, PT, R8, 0x10, PT ;  /* 0x000000100800780c */ /* 0x000fe20003f24270 */
[----:B------:R-:W-:Y:S01]  /*8800*/  @P3 STG.E.U16 desc[UR58][R4.64+0x2], R139 ;  /* 0x0000028b04003986 */ /* 0x000fe2000c10153a */
[----:B------:R-:W-:Y:S01]  /*8810*/  F2FP.F16.F32.PACK_AB R141, RZ, R141 ;  /* 0x0000008dff8d723e */ /* 0x000fe200000000ff */
[-C--:B------:R-:W-:Y:S01]  /*8820*/  FMUL R132, R132, R23.reuse ;  /* 0x0000001784847220 */ /* 0x080fe20000400000 */
[C---:B------:R-:W-:Y:S01]  /*8830*/  ISETP.GT.AND P2, PT, R3.reuse, 0x8, P2 ;  /* 0x000000080300780c */ /* 0x040fe20001744270 */
[--C-:B0-----:R-:W-:Y:S01]  /*8840*/  @P5 IMAD.MOV.U32 R6, RZ, RZ, R10.reuse ;  /* 0x000000ffff065224 */ /* 0x101fe200078e000a */
[----:B------:R-:W-:Y:S01]  /*8850*/  ISETP.GT.AND P3, PT, R3, 0x8, P0 ;  /* 0x000000080300780c */ /* 0x000fe20000764270 */
[--C-:B------:R-:W-:Y:S01]  /*8860*/  @P5 IMAD.MOV.U32 R7, RZ, RZ, R11.reuse ;  /* 0x000000ffff075224 */ /* 0x100fe200078e000b */
[----:B------:R-:W-:Y:S01]  /*8870*/  ISETP.GT.AND P0, PT, R8, 0x11, PT ;  /* 0x000000110800780c */ /* 0x000fe20003f04270 */
[-C--:B------:R-:W-:Y:S01]  /*8880*/  FMUL R133, R133, R23.reuse ;  /* 0x0000001785857220 */ /* 0x080fe20000400000 */
[----:B------:R-:W-:Y:S01]  /*8890*/  F2FP.F16.F32.PACK_AB R142, RZ, R142 ;  /* 0x0000008eff8e723e */ /* 0x000fe200000000ff */
[-C--:B------:R-:W-:Y:S01]  /*88a0*/  FMUL R134, R134, R23.reuse ;  /* 0x0000001786867220 */ /* 0x080fe20000400000 */
[----:B------:R0:W-:Y:S01]  /*88b0*/  @P5 STG.E.U16 desc[UR58][R6.64+0x10], R140 ;  /* 0x0000108c06005986 */ /* 0x0001e2000c10153a */
[----:B------:R-:W-:Y:S01]  /*88c0*/  ISETP.GT.AND P5, PT, R3, RZ, P1 ;  /* 0x000000ff0300720c */ /* 0x000fe20000fa4270 */
[----:B------:R-:W-:Y:S01]  /*88d0*/  FMUL R135, R135, R23 ;  /* 0x0000001787877220 */ /* 0x000fe20000400000 */
[----:B------:R-:W-:Y:S01]  /*88e0*/  F2FP.F16.F32.PACK_AB R143, RZ, R143 ;  /* 0x0000008fff8f723e */ /* 0x000fe200000000ff */
[-C--:B------:R-:W-:Y:S01]  /*88f0*/  FMUL R120, R120, R23.reuse ;  /* 0x0000001778787220 */ /* 0x080fe20000400000 */
[----:B------:R-:W-:Y:S01]  /*8900*/  F2FP.F16.F32.PACK_AB R128, RZ, R128 ;  /* 0x00000080ff80723e */ /* 0x000fe200000000ff */
[----:B------:R-:W-:Y:S01]  /*8910*/  FMUL R121, R121, R23 ;  /* 0x0000001779797220 */ /* 0x000fe20000400000 */
[----:B------:R-:W-:Y:S01]  /*8920*/  F2FP.F16.F32.PACK_AB R129, RZ, R129 ;  /* 0x00000081ff81723e */ /* 0x000fe200000000ff */
[-C--:B------:R-:W-:Y:S01]  /*8930*/  FMUL R122, R122, R23.reuse ;  /* 0x000000177a7a7220 */ /* 0x080fe20000400000 */
[----:B------:R-:W-:Y:S01]  /*8940*/  ISETP.GT.AND P1, PT, R3, 0x8, P1 ;  /* 0x000000080300780c */ /* 0x000fe20000f24270 */
[----:B------:R-:W-:Y:S01]  /*8950*/  FMUL R123, R123, R23 ;  /* 0x000000177b7b7220 */ /* 0x000fe20000400000 */
[----:B------:R-:W-:Y:S01]  /*8960*/  F2FP.F16.F32.PACK_AB R130, RZ, R130 ;  /* 0x00000082ff82723e */ /* 0x000fe200000000ff */
[--C-:B0-----:R-:W-:Y:S01]  /*8970*/  @P4 IMAD.MOV.U32 R6, RZ, RZ, R10.reuse ;  /* 0x000000ffff064224 */ /* 0x101fe200078e000a */
[----:B------:R-:W-:Y:S01]  /*8980*/  F2FP.F16.F32.PACK_AB R131, RZ, R131 ;  /* 0x00000083ff83723e */ /* 0x000fe200000000ff */
[--C-:B------:R-:W-:Y:S01]  /*8990*/  @P4 IMAD.MOV.U32 R7, RZ, RZ, R11.reuse ;  /* 0x000000ffff074224 */ /* 0x100fe200078e000b */
[----:B------:R-:W-:Y:S01]  /*89a0*/  F2FP.F16.F32.PACK_AB R132, RZ, R132 ;  /* 0x00000084ff84723e */ /* 0x000fe200000000ff */
[----:B------:R-:W-:Y:S01]  /*89b0*/  FMUL R124, R124, R23 ;  /* 0x000000177c7c7220 */ /* 0x000fe20000400000 */
[----:B------:R-:W-:Y:S01]  /*89c0*/  F2FP.F16.F32.PACK_AB R133, RZ, R133 ;  /* 0x00000085ff85723e */ /* 0x000fe200000000ff */
[-C--:B------:R-:W-:Y:S01]  /*89d0*/  FMUL R125, R125, R23.reuse ;  /* 0x000000177d7d7220 */ /* 0x080fe20000400000 */
[----:B------:R0:W-:Y:S01]  /*89e0*/  @P4 STG.E.U16 desc[UR58][R6.64+0x12], R141 ;  /* 0x0000128d06004986 */ /* 0x0001e2000c10153a */
[----:B------:R-:W-:Y:S01]  /*89f0*/  ISETP.GT.AND P4, PT, R3, RZ, P0 ;  /* 0x000000ff0300720c */ /* 0x000fe20000784270 */
[-C--:B------:R-:W-:Y:S01]  /*8a00*/  FMUL R126, R126, R23.reuse ;  /* 0x000000177e7e7220 */ /* 0x080fe20000400000 */
[----:B------:R-:W-:Y:S01]  /*8a10*/  F2FP.F16.F32.PACK_AB R134, RZ, R134 ;  /* 0x00000086ff86723e */ /* 0x000fe200000000ff */
[----:B------:R-:W-:Y:S01]  /*8a20*/  @P2 STG.E.U16 desc[UR58][R4.64+0x10], R142 ;  /* 0x0000108e04002986 */ /* 0x000fe2000c10153a */
[----:B------:R-:W-:Y:S01]  /*8a30*/  ISETP.GT.AND P2, PT, R8, 0x18, PT ;  /* 0x000000180800780c */ /* 0x000fe20003f44270 */
[----:B------:R-:W-:Y:S01]  /*8a40*/  FMUL R127, R127, R23 ;  /* 0x000000177f7f7220 */ /* 0x000fe20000400000 */
[----:B------:R-:W-:Y:S01]  /*8a50*/  F2FP.F16.F32.PACK_AB R135, RZ, R135 ;  /* 0x00000087ff87723e */ /* 0x000fe200000000ff */
[----:B------:R-:W-:Y:S01]  /*8a60*/  @P3 STG.E.U16 desc[UR58][R4.64+0x12], R143 ;  /* 0x0000128f04003986 */ /* 0x000fe2000c10153a */
[----:B------:R-:W-:Y:S01]  /*8a70*/  ISETP.GT.AND P3, PT, R3, 0x8, P0 ;  /* 0x000000080300780c */ /* 0x000fe20000764270 */
[----:B------:R-:W-:Y:S01]  /*8a80*/  FMUL R112, R112, R23 ;  /* 0x0000001770707220 */ /* 0x000fe20000400000 */
[----:B------:R-:W-:Y:S01]  /*8a90*/  ISETP.GT.AND P0, PT, R8, 0x19, PT ;  /* 0x000000190800780c */ /* 0x000fe20003f04270 */
[--C-:B0-----:R-:W-:Y:S01]  /*8aa0*/  @P5 IMAD.MOV.U32 R6, RZ, RZ, R10.reuse ;  /* 0x000000ffff065224 */ /* 0x101fe200078e000a */
[----:B------:R-:W-:Y:S01]  /*8ab0*/  F2FP.F16.F32.PACK_AB R120, RZ, R120 ;  /* 0x00000078ff78723e */ /* 0x000fe200000000ff */
[--C-:B------:R-:W-:Y:S01]  /*8ac0*/  @P5 IMAD.MOV.U32 R7, RZ, RZ, R11.reuse ;  /* 0x000000ffff075224 */ /* 0x100fe200078e000b */
[----:B------:R-:W-:Y:S01]  /*8ad0*/  F2FP.F16.F32.PACK_AB R121, RZ, R121 ;  /* 0x00000079ff79723e */ /* 0x000fe200000000ff */
        /* <DEDUP_REMOVED lines=12> */
[----:B------:R-:W-:Y:S01]  /*8ba0*/  F2FP.F16.F32.PACK_AB R126, RZ, R126 ;  /* 0x0000007eff7e723e */ /* 0x000fe200000000ff */
[----:B------:R-:W-:Y:S01]  /*8bb0*/  FMUL R119, R119, R23 ;  /* 0x0000001777777220 */ /* 0x000fe20000400000 */
[----:B------:R-:W-:Y:S01]  /*8bc0*/  F2FP.F16.F32.PACK_AB R127, RZ, R127 ;  /* 0x0000007fff7f723e */ /* 0x000fe200000000ff */
        /* <DEDUP_REMOVED lines=8> */
[C---:B------:R-:W-:Y:S01]  /*8c50*/  ISETP.GT.AND P4, PT, R3.reuse, RZ, P0 ;  /* 0x000000ff0300720c */ /* 0x040fe20000784270 */
[----:B------:R-:W-:Y:S01]  /*8c60*/  FMUL R106, R106, R23 ;  /* 0x000000176a6a7220 */ /* 0x000fe20000400000 */
[----:B------:R-:W-:Y:S01]  /*8c70*/  F2FP.F16.F32.PACK_AB R115, RZ, R115 ;  /* 0x00000073ff73723e */ /* 0x000fe200000000ff */
[----:B------:R-:W-:Y:S01]  /*8c80*/  @P1 STG.E.U16 desc[UR58][R4.64+0x20], R130 ;  /* 0x0000208204001986 */ /* 0x000fe2000c10153a */
[----:B------:R-:W-:Y:S01]  /*8c90*/  ISETP.GT.AND P1, PT, R3, 0x8, P2 ;  /* 0x000000080300780c */ /* 0x000fe20001724270 */
[-C--:B------:R-:W-:Y:S01]  /*8ca0*/  FMUL R107, R107, R23.reuse ;  /* 0x000000176b6b7220 */ /* 0x080fe20000400000 */
[----:B------:R-:W-:Y:S01]  /*8cb0*/  ISETP.GT.AND P2, PT, R8, 0x20, PT ;  /* 0x000000200800780c */ /* 0x000fe20003f44270 */
        /* <DEDUP_REMOVED lines=251> */
[----:B0-----:R-:W-:Y:S01]  /*9c70*/  @P4 IMAD.MOV.U32 R6, RZ, RZ, R10 ;  /* 0x000000ffff064224 */ /* 0x001fe200078e000a */
[----:B------:R-:W-:Y:S01]  /*9c80*/  F2FP.F16.F32.PACK_AB R36, RZ, R36 ;  /* 0x00000024ff24723e */ /* 0x000fe200000000ff */
[----:B------:R-:W-:Y:S01]  /*9c90*/  @P4 IMAD.MOV.U32 R7, RZ, RZ, R11 ;  /* 0x000000ffff074224 */ /* 0x000fe200078e000b */
        /* <DEDUP_REMOVED lines=10> */
[----:B------:R-:W-:Y:S01]  /*9d40*/  FMUL R31, R31, R23 ;  /* 0x000000171f1f7220 */ /* 0x000fe20000400000 */
[----:B------:R-:W-:Y:S01]  /*9d50*/  ISETP.GT.AND P2, PT, R8, 0x58, PT ;  /* 0x000000580800780c */ /* 0x000fe20003f44270 */
[----:B------:R-:W-:Y:S01]  /*9d60*/  @P3 STG.E.U16 desc[UR58][R4.64+0x92], R111 ;  /* 0x0000926f04003986 */ /* 0x000fe2000c10153a */
[----:B------:R-:W-:-:S02]  /*9d70*/  ISETP.GT.AND P3, PT, R3, 0x8, P0 ;  /* 0x000000080300780c */ /* 0x000fc40000764270 */
[----:B------:R-:W-:Y:S01]  /*9d80*/  ISETP.GT.AND P0, PT, R8, 0x59, PT ;  /* 0x000000590800780c */ /* 0x000fe20003f04270 */
[----:B0-----:R-:W-:Y:S01]  /*9d90*/  @P5 IMAD.MOV.U32 R6, RZ, RZ, R10 ;  /* 0x000000ffff065224 */ /* 0x001fe200078e000a */
[----:B------:R-:W-:Y:S01]  /*9da0*/  F2FP.F16.F32.PACK_AB R24, RZ, R24 ;  /* 0x00000018ff18723e */ /* 0x000fe200000000ff */
[----:B------:R-:W-:Y:S01]  /*9db0*/  @P5 IMAD.MOV.U32 R7, RZ, RZ, R11 ;  /* 0x000000ffff075224 */ /* 0x000fe200078e000b */
[----:B------:R-:W-:Y:S02]  /*9dc0*/  F2FP.F16.F32.PACK_AB R25, RZ, R25 ;  /* 0x00000019ff19723e */ /* 0x000fe400000000ff */
[----:B------:R-:W-:Y:S02]  /*9dd0*/  F2FP.F16.F32.PACK_AB R26, RZ, R26 ;  /* 0x0000001aff1a723e */ /* 0x000fe400000000ff */
[----:B------:R0:W-:Y:S01]  /*9de0*/  @P5 STG.E.U16 desc[UR58][R6.64+0xa0], R96 ;  /* 0x0000a06006005986 */ /* 0x0001e2000c10153a */
[----:B------:R-:W-:Y:S02]  /*9df0*/  ISETP.GT.AND P5, PT, R3, RZ, P2 ;  /* 0x000000ff0300720c */ /* 0x000fe400017a4270 */
[----:B------:R-:W-:-:S02]  /*9e00*/  F2FP.F16.F32.PACK_AB R27, RZ, R27 ;  /* 0x0000001bff1b723e */ /* 0x000fc400000000ff */
[----:B------:R-:W-:Y:S02]  /*9e10*/  F2FP.F16.F32.PACK_AB R28, RZ, R28 ;  /* 0x0000001cff1c723e */ /* 0x000fe400000000ff */
[----:B------:R-:W-:Y:S02]  /*9e20*/  F2FP.F16.F32.PACK_AB R29, RZ, R29 ;  /* 0x0000001dff1d723e */ /* 0x000fe400000000ff */
[----:B------:R-:W-:Y:S02]  /*9e30*/  F2FP.F16.F32.PACK_AB R30, RZ, R30 ;  /* 0x0000001eff1e723e */ /* 0x000fe400000000ff */
[----:B------:R-:W-:Y:S01]  /*9e40*/  F2FP.F16.F32.PACK_AB R31, RZ, R31 ;  /* 0x0000001fff1f723e */ /* 0x000fe200000000ff */
[----:B0-----:R-:W-:Y:S02]  /*9e50*/  @P4 IMAD.MOV.U32 R6, RZ, RZ, R10 ;  /* 0x000000ffff064224 */ /* 0x001fe400078e000a */
[----:B------:R-:W-:-:S05]  /*9e60*/  @P4 IMAD.MOV.U32 R7, RZ, RZ, R11 ;  /* 0x000000ffff074224 */ /* 0x000fca00078e000b */
[----:B------:R0:W-:Y:S01]  /*9e70*/  @P4 STG.E.U16 desc[UR58][R6.64+0xa2], R97 ;  /* 0x0000a26106004986 */ /* 0x0001e2000c10153a */
[----:B------:R-:W-:-:S03]  /*9e80*/  ISETP.GT.AND P4, PT, R3, RZ, P0 ;  /* 0x000000ff0300720c */ /* 0x000fc60000784270 */
[----:B------:R-:W-:Y:S01]  /*9e90*/  @P1 STG.E.U16 desc[UR58][R4.64+0xa0], R98 ;  /* 0x0000a06204001986 */ /* 0x000fe2000c10153a */
[C---:B------:R-:W-:Y:S02]  /*9ea0*/  ISETP.GT.AND P1, PT, R3.reuse, 0x8, P2 ;  /* 0x000000080300780c */ /* 0x040fe40001724270 */
[C---:B------:R-:W-:Y:S01]  /*9eb0*/  ISETP.GT.AND P2, PT, R8.reuse, 0x60, PT ;  /* 0x000000600800780c */ /* 0x040fe20003f44270 */
[----:B------:R-:W-:Y:S01]  /*9ec0*/  @P3 STG.E.U16 desc[UR58][R4.64+0xa2], R99 ;  /* 0x0000a26304003986 */ /* 0x000fe2000c10153a */
[----:B------:R-:W-:Y:S02]  /*9ed0*/  ISETP.GT.AND P3, PT, R3, 0x8, P0 ;  /* 0x000000080300780c */ /* 0x000fe40000764270 */
[----:B------:R-:W-:Y:S01]  /*9ee0*/  ISETP.GT.AND P0, PT, R8, 0x61, PT ;  /* 0x000000610800780c */ /* 0x000fe20003f04270 */
[----:B0-----:R-:W-:Y:S02]  /*9ef0*/  @P5 IMAD.MOV.U32 R6, RZ, RZ, R10 ;  /* 0x000000ffff065224 */ /* 0x001fe400078e000a */
[----:B------:R-:W-:-:S05]  /*9f00*/  @P5 IMAD.MOV.U32 R7, RZ, RZ, R11 ;  /* 0x000000ffff075224 */ /* 0x000fca00078e000b */
[----:B------:R0:W-:Y:S01]  /*9f10*/  @P5 STG.E.U16 desc[UR58][R6.64+0xb0], R100 ;  /* 0x0000b06406005986 */ /* 0x0001e2000c10153a */
[----:B------:R-:W-:Y:S01]  /*9f20*/  ISETP.GT.AND P5, PT, R3, RZ, P2 ;  /* 0x000000ff0300720c */ /* 0x000fe200017a4270 */
        /* <DEDUP_REMOVED lines=181> */
[C---:B------:R-:W-:Y:S02]  /*aa80*/  ISETP.GT.AND P5, PT, R3.reuse, RZ, P2 ;  /* 0x000000ff0300720c */ /* 0x040fe400017a4270 */
[----:B------:R-:W-:Y:S01]  /*aa90*/  ISETP.GT.AND P2, PT, R3, 0x8, P2 ;  /* 0x000000080300780c */ /* 0x000fe20001744270 */
[----:B0-----:R-:W-:Y:S02]  /*aaa0*/  @P4 IMAD.MOV.U32 R6, RZ, RZ, R10 ;  /* 0x000000ffff064224 */ /* 0x001fe400078e000a */
[----:B------:R-:W-:-:S05]  /*aab0*/  @P4 IMAD.MOV.U32 R7, RZ, RZ, R11 ;  /* 0x000000ffff074224 */ /* 0x000fca00078e000b */
[----:B------:R0:W-:Y:S01]  /*aac0*/  @P4 STG.E.U16 desc[UR58][R6.64+0x182], R41 ;  /* 0x0001822906004986 */ /* 0x0001e2000c10153a */
[C---:B------:R-:W-:Y:S02]  /*aad0*/  ISETP.GT.AND P4, PT, R3.reuse, RZ, P0 ;  /* 0x000000ff0300720c */ /* 0x040fe40000784270 */
[----:B------:R-:W-:Y:S01]  /*aae0*/  ISETP.GT.AND P0, PT, R3, 0x8, P0 ;  /* 0x000000080300780c */ /* 0x000fe20000704270 */
[----:B------:R-:W-:Y:S01]  /*aaf0*/  @P1 STG.E.U16 desc[UR58][R4.64+0x180], R42 ;  /* 0x0001802a04001986 */ /* 0x000fe2000c10153a */
[----:B------:R-:W-:-:S03]  /*ab00*/  ISETP.GT.AND P1, PT, R8, 0xd1, PT ;  /* 0x000000d10800780c */ /* 0x000fc60003f24270 */
[----:B------:R-:W-:Y:S01]  /*ab10*/  @P3 STG.E.U16 desc[UR58][R4.64+0x182], R43 ;  /* 0x0001822b04003986 */ /* 0x000fe2000c10153a */
        /* <DEDUP_REMOVED lines=9> */
[----:B------:R-:W-:Y:S04]  /*abb0*/  @P2 STG.E.U16 desc[UR58][R4.64+0x190], R46 ;  /* 0x0001902e04002986 */ /* 0x000fe8000c10153a */
[----:B------:R-:W-:Y:S01]  /*abc0*/  @P0 STG.E.U16 desc[UR58][R4.64+0x192], R47 ;  /* 0x0001922f04000986 */ /* 0x000fe2000c10153a */
[----:B------:R-:W-:Y:S01]  /*abd0*/  ISETP.GT.AND P0, PT, R3, 0x8, P3 ;  /* 0x000000080300780c */ /* 0x000fe20001f04270 */
[----:B0-----:R-:W-:Y:S02]  /*abe0*/  @P5 IMAD.MOV.U32 R6, RZ, RZ, R10 ;  /* 0x000000ffff065224 */ /* 0x001fe400078e000a */
[----:B------:R-:W-:-:S05]  /*abf0*/  @P5 IMAD.MOV.U32 R7, RZ, RZ, R11 ;  /* 0x000000ffff075224 */ /* 0x000fca00078e000b */
[----:B------:R0:W-:Y:S01]  /*ac00*/  @P5 STG.E.U16 desc[UR58][R6.64+0x1a0], R32 ;  /* 0x0001a02006005986 */ /* 0x0001e2000c10153a */
[----:B------:R-:W-:Y:S02]  /*ac10*/  ISETP.GT.AND P5, PT, R3, 0x8, P1 ;  /* 0x000000080300780c */ /* 0x000fe40000fa4270 */
[----:B------:R-:W-:-:S04]  /*ac20*/  ISETP.GT.AND P1, PT, R8, 0xd9, PT ;  /* 0x000000d90800780c */ /* 0x000fc80003f24270 */
[----:B------:R-:W-:Y:S01]  /*ac30*/  ISETP.GT.AND P3, PT, R3, RZ, P1 ;  /* 0x000000ff0300720c */ /* 0x000fe20000f64270 */
[----:B0-----:R-:W-:Y:S02]  /*ac40*/  @P4 IMAD.MOV.U32 R6, RZ, RZ, R10 ;  /* 0x000000ffff064224 */ /* 0x001fe400078e000a */
[----:B------:R-:W-:-:S05]  /*ac50*/  @P4 IMAD.MOV.U32 R7, RZ, RZ, R11 ;  /* 0x000000ffff074224 */ /* 0x000fca00078e000b */
[----:B------:R0:W-:Y:S01]  /*ac60*/  @P4 STG.E.U16 desc[UR58][R6.64+0x1a2], R33 ;  /* 0x0001a22106004986 */ /* 0x0001e2000c10153a */
[----:B------:R-:W-:-:S03]  /*ac70*/  ISETP.GT.AND P4, PT, R8, 0xd8, PT ;  /* 0x000000d80800780c */ /* 0x000fc60003f84270 */
[----:B------:R-:W-:Y:S01]  /*ac80*/  @P0 STG.E.U16 desc[UR58][R4.64+0x1a0], R34 ;  /* 0x0001a02204000986 */ /* 0x000fe2000c10153a */
[C---:B------:R-:W-:Y:S02]  /*ac90*/  ISETP.GT.AND P2, PT, R3.reuse, RZ, P4 ;  /* 0x000000ff0300720c */ /* 0x040fe40002744270 */
[C---:B------:R-:W-:Y:S01]  /*aca0*/  ISETP.GT.AND P4, PT, R3.reuse, 0x8, P4 ;  /* 0x000000080300780c */ /* 0x040fe20002784270 */
[----:B------:R-:W-:Y:S01]  /*acb0*/  @P5 STG.E.U16 desc[UR58][R4.64+0x1a2], R35 ;  /* 0x0001a22304005986 */ /* 0x000fe2000c10153a */
[----:B------:R-:W-:Y:S02]  /*acc0*/  ISETP.GT.AND P5, PT, R3, 0x8, P1 ;  /* 0x000000080300780c */ /* 0x000fe40000fa4270 */
[C---:B------:R-:W-:Y:S02]  /*acd0*/  ISETP.GT.AND P0, PT, R8.reuse, 0xe1, PT ;  /* 0x000000e10800780c */ /* 0x040fe40003f04270 */
[----:B------:R-:W-:-:S05]  /*ace0*/  ISETP.GT.AND P1, PT, R8, 0xe9, PT ;  /* 0x000000e90800780c */ /* 0x000fca0003f24270 */
[----:B0-----:R-:W-:Y:S02]  /*acf0*/  @P2 IMAD.MOV.U32 R6, RZ, RZ, R10 ;  /* 0x000000ffff062224 */ /* 0x001fe400078e000a */
[----:B------:R-:W-:-:S05]  /*ad00*/  @P2 IMAD.MOV.U32 R7, RZ, RZ, R11 ;  /* 0x000000ffff072224 */ /* 0x000fca00078e000b */
[----:B------:R0:W-:Y:S01]  /*ad10*/  @P2 STG.E.U16 desc[UR58][R6.64+0x1b0], R36 ;  /* 0x0001b02406002986 */ /* 0x0001e2000c10153a */
[----:B------:R-:W-:Y:S01]  /*ad20*/  ISETP.GT.AND P2, PT, R8, 0xe8, PT ;  /* 0x000000e80800780c */ /* 0x000fe20003f44270 */
        /* <DEDUP_REMOVED lines=8> */
[C---:B------:R-:W-:Y:S02]  /*adb0*/  ISETP.GT.AND P5, PT, R3.reuse, RZ, P0 ;  /* 0x000000ff0300720c */ /* 0x040fe400007a4270 */
[----:B------:R-:W-:-:S07]  /*adc0*/  ISETP.GT.AND P0, PT, R3, 0x8, P0 ;  /* 0x000000080300780c */ /* 0x000fce0000704270 */
        /* <DEDUP_REMOVED lines=10> */
[----:B------:R-:W-:Y:S04]  /*ae70*/  @P3 STG.E.U16 desc[UR58][R4.64+0x1c0], R26 ;  /* 0x0001c01a04003986 */ /* 0x000fe8000c10153a */
[----:B------:R-:W-:Y:S06]  /*ae80*/  @P0 STG.E.U16 desc[UR58][R4.64+0x1c2], R27 ;  /* 0x0001c21b04000986 */ /* 0x000fec000c10153a */
[----:B0-----:R-:W-:-:S02]  /*ae90*/  @P5 IMAD.MOV.U32 R6, RZ, RZ, R10 ;  /* 0x000000ffff065224 */ /* 0x001fc400078e000a */
[----:B------:R-:W-:-:S05]  /*aea0*/  @P5 IMAD.MOV.U32 R7, RZ, RZ, R11 ;  /* 0x000000ffff075224 */ /* 0x000fca00078e000b */
[----:B------:R0:W-:Y:S04]  /*aeb0*/  @P5 STG.E.U16 desc[UR58][R6.64+0x1d0], R28 ;  /* 0x0001d01c06005986 */ /* 0x0001e8000c10153a */
[----:B------:R1:W-:Y:S04]  /*aec0*/  @P4 STG.E.U16 desc[UR58][R10.64+0x1d2], R29 ;  /* 0x0001d21d0a004986 */ /* 0x0003e8000c10153a */
[----:B------:R1:W-:Y:S01]  /*aed0*/  @P2 STG.E.U16 desc[UR58][R4.64+0x1d0], R30 ;  /* 0x0001d01e04002986 */ /* 0x0003e2000c10153a */
[----:B0-----:R-:W-:Y:S02]  /*aee0*/  @P1 IMAD.MOV.U32 R6, RZ, RZ, R4 ;  /* 0x000000ffff061224 */ /* 0x001fe400078e0004 */
[----:B------:R-:W-:-:S05]  /*aef0*/  @P1 IMAD.MOV.U32 R7, RZ, RZ, R5 ;  /* 0x000000ffff071224 */ /* 0x000fca00078e0005 */
[----:B------:R1:W-:Y:S02]  /*af00*/  @P1 STG.E.U16 desc[UR58][R6.64+0x1d2], R31 ;  /* 0x0001d21f06001986 */ /* 0x0003e4000c10153a */
.L_x_267:
[----:B------:R-:W-:Y:S05]  /*af10*/  BSYNC B0 ;  /* 0x0000000000007941 */ /* 0x000fea0003800000 */
.L_x_29:
[----:B------:R-:W-:Y:S01]  /*af20*/  ULDC UR4, c[0x0][0xc] ;  /* 0x0000030000047ab9 */ /* 0x000fe20000000800 */
[----:B------:R-:W-:Y:S01]  /*af30*/  ULDC UR5, c[0x0][0x10] ;  /* 0x0000040000057ab9 */ /* 0x000fe20000000800 */
[----:B------:R-:W0:Y:S01]  /*af40*/  LDC R3, c[0x0][0x14] ;  /* 0x00000500ff037b82 */ /* 0x000e220000000800 */
[----:B------:R-:W-:Y:S01]  /*af50*/  UIMAD.WIDE.U32 UR4, UR4, UR5, URZ ;  /* 0x00000005040472a5 */ /* 0x000fe2000f8e003f */
[----:B------:R-:W-:Y:S02]  /*af60*/  IMAD.MOV.U32 R148, RZ, RZ, -0x1 ;  /* 0xffffffffff947424 */ /* 0x000fe400078e00ff */
[----:B------:R-:W-:-:S03]  /*af70*/  IMAD.MOV.U32 R147, RZ, RZ, -0x1 ;  /* 0xffffffffff937424 */ /* 0x000fc600078e00ff */
[----:B0-----:R-:W-:-:S04]  /*af80*/  IMAD.WIDE.U32 R16, R3, UR4, R16 ;  /* 0x0000000403107c25 */ /* 0x001fc8000f8e0010 */
[----:B------:R-:W-:Y:S01]  /*af90*/  IMAD R3, R3, UR5, RZ ;  /* 0x0000000503037c24 */ /* 0x000fe2000f8e02ff */
[----:B------:R-:W-:Y:S02]  /*afa0*/  ULDC.64 UR4, c[0x0][0x650] ;  /* 0x0001940000047ab9 */ /* 0x000fe40000000a00 */
[----:B------:R-:W-:Y:S01]  /*afb0*/  ISETP.GE.U32.AND P0, PT, R16, UR4, PT ;  /* 0x0000000410007c0c */ /* 0x000fe2000bf06070 */
[--C-:B------:R-:W-:Y:S01]  /*afc0*/  IMAD.IADD R17, R17, 0x1, R3.reuse ;  /* 0x0000000111117824 */ /* 0x100fe200078e0203 */
[----:B------:R-:W-:-:S04]  /*afd0*/  PRMT R3, RZ, 0x7610, R3 ;  /* 0x00007610ff037816 */ /* 0x000fc80000000003 */
[----:B------:R-:W-:-:S13]  /*afe0*/  ISETP.GE.U32.AND.EX P0, PT, R17, UR5, PT, P0 ;  /* 0x0000000511007c0c */ /* 0x000fda000bf06100 */
[----:B------:R-:W-:Y:S05]  /*aff0*/  @P0 BRA `(.L_x_268) ;  /* 0x0000000400640947 */ /* 0x000fea0003800000 */
[----:B-1----:R-:W0:Y:S01]  /*b000*/  S2R R12, SR_CTAID.X ;  /* 0x00000000000c7919 */ /* 0x002e220000002500 */
[----:B------:R-:W1:Y:S01]  /*b010*/  LDC.64 R10, c[0x0][0x628] ;  /* 0x00018a00ff0a7b82 */ /* 0x000e620000000a00 */
[----:B------:R-:W-:Y:S01]  /*b020*/  ULDC UR4, c[0x0][0x150] ;  /* 0x0000540000047ab9 */ /* 0x000fe20000000800 */
[----:B------:R-:W-:Y:S01]  /*b030*/  IMAD.MOV.U32 R8, RZ, RZ, R16 ;  /* 0x000000ffff087224 */ /* 0x000fe200078e0010 */
[----:B------:R-:W0:Y:S01]  /*b040*/  S2R R24, SR_CTAID.Y ;  /* 0x0000000000187919 */ /* 0x000e220000002600 */
[----:B------:R-:W-:-:S04]  /*b050*/  IMAD.MOV.U32 R9, RZ, RZ, R17 ;  /* 0x000000ffff097224 */ /* 0x000fc800078e0011 */
[----:B------:R-:W2:Y:S08]  /*b060*/  LDC R21, c[0x0][0x144] ;  /* 0x00005100ff157b82 */ /* 0x000eb00000000800 */
[----:B------:R-:W2:Y:S08]  /*b070*/  LDC R0, c[0x0][0x630] ;  /* 0x00018c00ff007b82 */ /* 0x000eb00000000800 */
[----:B------:R-:W2:Y:S01]  /*b080*/  LDC.64 R14, c[0x0][0x620] ;  /* 0x00018800ff0e7b82 */ /* 0x000ea20000000a00 */
[----:B-1----:R-:W-:-:S04]  /*b090*/  ISETP.NE.U32.AND P0, PT, R10, RZ, PT ;  /* 0x000000ff0a00720c */ /* 0x002fc80003f05070 */
[----:B------:R-:W-:Y:S02]  /*b0a0*/  ISETP.NE.AND.EX P0, PT, R11, RZ, PT, P0 ;  /* 0x000000ff0b00720c */ /* 0x000fe40003f05300 */
[----:B0-----:R-:W-:-:S05]  /*b0b0*/  I2FP.F32.U32 R3, R12 ;  /* 0x0000000c00037245 */ /* 0x001fca0000201000 */
[----:B------:R-:W-:-:S04]  /*b0c0*/  FMUL R3, R3, UR4 ;  /* 0x0000000403037c20 */ /* 0x000fc80008400000 */
[----:B------:R0:W1:Y:S02]  /*b0d0*/  F2I.U32.TRUNC.NTZ R20, R3 ;  /* 0x0000000300147305 */ /* 0x000064000020f000 */
[----:B------:R-:W-:Y:S05]  /*b0e0*/  @!P0 BRA `(.L_x_269) ;  /* 0x0000000000288947 */ /* 0x000fea0003800000 */
[----:B0-----:R-:W0:Y:S02]  /*b0f0*/  LDC R3, c[0x0][0x634] ;  /* 0x00018d00ff037b82 */ /* 0x001e240000000800 */
[----:B0-----:R-:W-:-:S05]  /*b100*/  IADD3 R3, P0, R16, R3, RZ ;  /* 0x0000000310037210 */ /* 0x001fca0007f1e0ff */
[----:B------:R-:W-:-:S04]  /*b110*/  IMAD.X R13, RZ, RZ, R17, P0 ;  /* 0x000000ffff0d7224 */ /* 0x000fc800000e0611 */
[----:B--234-:R-:W-:-:S04]  /*b120*/  IMAD.WIDE.U32 R4, R13, R10, RZ ;  /* 0x0000000a0d047225 */ /* 0x01cfc800078e00ff */
[----:B------:R-:W-:-:S04]  /*b130*/  IMAD.WIDE.U32 R6, P0, R3, R11, R4 ;  /* 0x0000000b03067225 */ /* 0x000fc80007800004 */
[----:B------:R-:W-:-:S04]  /*b140*/  IMAD.WIDE.U32 R4, R3, R10, RZ ;  /* 0x0000000a03047225 */ /* 0x000fc800078e00ff */
[----:B------:R-:W-:Y:S01]  /*b150*/  IMAD.X R9, RZ, RZ, RZ, P0 ;  /* 0x000000ffff097224 */ /* 0x000fe200000e06ff */
[----:B------:R-:W-:Y:S01]  /*b160*/  IADD3 RZ, P0, R5, R6, RZ ;  /* 0x0000000605ff7210 */ /* 0x000fe20007f1e0ff */
[----:B------:R-:W-:-:S04]  /*b170*/  IMAD.MOV.U32 R8, RZ, RZ, R7 ;  /* 0x000000ffff087224 */ /* 0x000fc800078e0007 */
[----:B------:R-:W-:-:S08]  /*b180*/  IMAD.WIDE.U32.X R8, R13, R11, R8, P0 ;  /* 0x0000000b0d087225 */ /* 0x000fd000000e0408 */
.L_x_269:
[----:B------:R-:W3:Y:S01]  /*b190*/  LDC.64 R28, c[0x0][0x640] ;  /* 0x00019000ff1c7b82 */ /* 0x000ee20000000a00 */
[-CC-:B--2---:R-:W-:Y:S01]  /*b1a0*/  SHF.R.U64 R147, R8, R0.reuse, R9.reuse ;  /* 0x0000000008937219 */ /* 0x184fe20000001209 */
[----:B-1----:R-:W-:Y:S01]  /*b1b0*/  IMAD.MOV R20, RZ, RZ, -R20 ;  /* 0x000000ffff147224 */ /* 0x002fe200078e0a14 */
[----:B------:R-:W-:Y:S01]  /*b1c0*/  SHF.R.U32.HI R0, RZ, R0, R9 ;  /* 0x00000000ff007219 */ /* 0x000fe20000011609 */
[----:B------:R-:W-:Y:S01]  /*b1d0*/  ULDC UR4, c[0x0][0x154] ;  /* 0x0000550000047ab9 */ /* 0x000fe20000000800 */
[----:B0-----:R-:W-:Y:S01]  /*b1e0*/  IADD3 R3, P0, RZ, -R147, RZ ;  /* 0x80000093ff037210 */ /* 0x001fe20007f1e0ff */
[----:B------:R-:W-:Y:S02]  /*b1f0*/  IMAD R21, R21, R20, R12 ;  /* 0x0000001415157224 */ /* 0x000fe400078e020c */
[----:B------:R-:W0:Y:S01]  /*b200*/  LDC R6, c[0x0][0x618] ;  /* 0x00018600ff067b82 */ /* 0x000e220000000800 */
[----:B------:R-:W-:Y:S02]  /*b210*/  IMAD.MOV.U32 R7, RZ, RZ, 0x1 ;  /* 0x00000001ff077424 */ /* 0x000fe400078e00ff */
[----:B---34-:R-:W-:-:S04]  /*b220*/  IMAD.X R5, RZ, RZ, ~R0, P0 ;  /* 0x000000ffff057224 */ /* 0x018fc800000e0e00 */
[-C--:B------:R-:W-:Y:S01]  /*b230*/  IMAD R0, R5, R14.reuse, RZ ;  /* 0x0000000e05007224 */ /* 0x080fe200078e02ff */
[----:B------:R-:W1:Y:S01]  /*b240*/  LDC R8, c[0x0][0x608] ;  /* 0x00018200ff087b82 */ /* 0x000e620000000800 */
[----:B------:R-:W-:-:S04]  /*b250*/  IMAD.WIDE.U32 R4, R3, R14, R16 ;  /* 0x0000000e03047225 */ /* 0x000fc800078e0010 */
[----:B------:R-:W-:Y:S01]  /*b260*/  IMAD R3, R3, R15, R0 ;  /* 0x0000000f03037224 */ /* 0x000fe200078e0200 */
[----:B------:R-:W-:Y:S02]  /*b270*/  I2FP.F32.U32 R0, R24 ;  /* 0x0000001800007245 */ /* 0x000fe40000201000 */
[----:B------:R-:W2:Y:S01]  /*b280*/  LDC R26, c[0x0][0x658] ;  /* 0x00019600ff1a7b82 */ /* 0x000ea20000000800 */
[----:B------:R-:W-:Y:S01]  /*b290*/  IMAD.IADD R3, R5, 0x1, R3 ;  /* 0x0000000105037824 */ /* 0x000fe200078e0203 */
[----:B------:R-:W-:Y:S01]  /*b2a0*/  ISETP.NE.U32.AND P0, PT, R28, RZ, PT ;  /* 0x000000ff1c00720c */ /* 0x000fe20003f05070 */
[----:B------:R-:W-:Y:S01]  /*b2b0*/  FMUL R0, R0, UR4 ;  /* 0x0000000400007c20 */ /* 0x000fe20008400000 */
[----:B------:R-:W-:Y:S02]  /*b2c0*/  IMAD.MOV.U32 R5, RZ, RZ, -0x1 ;  /* 0xffffffffff057424 */ /* 0x000fe400078e00ff */
[----:B------:R-:W-:Y:S01]  /*b2d0*/  ISETP.NE.AND.EX P0, PT, R29, RZ, PT, P0 ;  /* 0x000000ff1d00720c */ /* 0x000fe20003f05300 */
[----:B------:R3:W4:Y:S01]  /*b2e0*/  F2I.U32.TRUNC.NTZ R13, R0 ;  /* 0x00000000000d7305 */ /* 0x000722000020f000 */
[----:B------:R-:W3:Y:S01]  /*b2f0*/  LDC R15, c[0x0][0x148] ;  /* 0x00005200ff0f7b82 */ /* 0x000ee20000000800 */
[----:B0-----:R-:W-:-:S02]  /*b300*/  SHF.R.U64 R12, R4, R6, R3 ;  /* 0x00000006040c7219 */ /* 0x001fc40000001203 */
[----:B------:R-:W-:-:S05]  /*b310*/  SHF.R.U32.HI R3, RZ, R6, R3 ;  /* 0x00000006ff037219 */ /* 0x000fca0000011603 */
[----:B------:R-:W0:Y:S01]  /*b320*/  LDC R20, c[0x0][0x600] ;  /* 0x00018000ff147b82 */ /* 0x000e220000000800 */
[-CC-:B-1----:R-:W-:Y:S02]  /*b330*/  SHF.R.U64 R10, R12, R8.reuse, R3.reuse ;  /* 0x000000080c0a7219 */ /* 0x182fe40000001203 */
[----:B------:R-:W-:-:S05]  /*b340*/  SHF.R.U32.HI R3, RZ, R8, R3 ;  /* 0x00000008ff037219 */ /* 0x000fca0000011603 */
[----:B------:R-:W1:Y:S01]  /*b350*/  LDC R27, c[0x0][0x648] ;  /* 0x00019200ff1b7b82 */ /* 0x000e620000000800 */
[-C--:B--2---:R-:W-:Y:S02]  /*b360*/  SHF.L.U32 R4, R5, R26.reuse, RZ ;  /* 0x0000001a05047219 */ /* 0x084fe400000006ff */
[-CC-:B------:R-:W-:Y:S02]  /*b370*/  SHF.R.U64 R14, R10, R26.reuse, R3.reuse ;  /* 0x0000001a0a0e7219 */ /* 0x180fe40000001203 */
[----:B------:R-:W-:Y:S02]  /*b380*/  SHF.R.U32.HI R5, RZ, R26, R3 ;  /* 0x0000001aff057219 */ /* 0x000fe40000011603 */
[----:B------:R-:W-:Y:S01]  /*b390*/  LOP3.LUT R25, RZ, R4, RZ, 0x33, !PT ;  /* 0x00000004ff197212 */ /* 0x000fe200078e33ff */
[----:B------:R-:W2:Y:S01]  /*b3a0*/  LDC R30, c[0x0][0x638] ;  /* 0x00018e00ff1e7b82 */ /* 0x000ea20000000800 */
[----:B------:R-:W-:Y:S01]  /*b3b0*/  SHF.L.U32 R26, R7, R26, RZ ;  /* 0x0000001a071a7219 */ /* 0x000fe200000006ff */
[----:B------:R-:W-:-:S06]  /*b3c0*/  IMAD.MOV.U32 R4, RZ, RZ, R14 ;  /* 0x000000ffff047224 */ /* 0x000fcc00078e000e */
[----:B------:R-:W0:Y:S01]  /*b3d0*/  LDC R31, c[0x0][0x610] ;  /* 0x00018400ff1f7b82 */ /* 0x000e220000000800 */
[----:B----4-:R-:W-:Y:S05]  /*b3e0*/  @!P0 BRA `(.L_x_270) ;  /* 0x0000000000288947 */ /* 0x010fea0003800000 */
[----:B------:R-:W4:Y:S02]  /*b3f0*/  LDC R3, c[0x0][0x64c] ;  /* 0x00019300ff037b82 */ /* 0x000f240000000800 */
[----:B----4-:R-:W-:-:S05]  /*b400*/  IADD3 R3, P0, R14, R3, RZ ;  /* 0x000000030e037210 */ /* 0x010fca0007f1e0ff */
        /* <DEDUP_REMOVED lines=8> */
.L_x_270:
[----:B------:R-:W-:Y:S01]  /*b490*/  ISETP.NE.AND P0, PT, R2, 0x1, PT ;  /* 0x000000010200780c */ /* 0x000fe20003f05270 */
[----:B0-----:R-:W-:Y:S01]  /*b4a0*/  VIADD R7, R20, 0xffffffff ;  /* 0xffffffff14077836 */ /* 0x001fe20000000000 */
[----:B-1-3--:R-:W-:Y:S01]  /*b4b0*/  SHF.R.U64 R0, R4, R27, R5 ;  /* 0x0000001b04007219 */ /* 0x00afe20000001205 */
[----:B------:R-:W-:Y:S01]  /*b4c0*/  IMAD.MOV R13, RZ, RZ, -R13 ;  /* 0x000000ffff0d7224 */ /* 0x000fe200078e0a0d */
[----:B------:R-:W-:Y:S01]  /*b4d0*/  LOP3.LUT R5, R10, R25, RZ, 0xc0, !PT ;  /* 0x000000190a057212 */ /* 0x000fe200078ec0ff */
[----:B------:R-:W-:Y:S01]  /*b4e0*/  IMAD.MOV.U32 R4, RZ, RZ, 0x1 ;  /* 0x00000001ff047424 */ /* 0x000fe200078e00ff */
[----:B------:R-:W-:Y:S01]  /*b4f0*/  LOP3.LUT R12, R12, R7, RZ, 0xc0, !PT ;  /* 0x000000070c0c7212 */ /* 0x000fe200078ec0ff */
[----:B------:R-:W-:Y:S02]  /*b500*/  IMAD.MOV R3, RZ, RZ, -R0 ;  /* 0x000000ffff037224 */ /* 0x000fe400078e0a00 */
[----:B------:R-:W-:Y:S02]  /*b510*/  IMAD R0, R26, R0, R5 ;  /* 0x000000001a007224 */ /* 0x000fe400078e0205 */
[----:B--2---:R-:W-:-:S02]  /*b520*/  IMAD R3, R3, R30, R14 ;  /* 0x0000001e03037224 */ /* 0x004fc400078e020e */
[----:B------:R-:W-:Y:S02]  /*b530*/  @P0 IMAD R21, R15, R13, R24 ;  /* 0x0000000d0f150224 */ /* 0x000fe400078e0218 */
[----:B------:R-:W-:Y:S01]  /*b540*/  IMAD R5, R3, R20, R12 ;  /* 0x0000001403057224 */ /* 0x000fe200078e020c */
[----:B------:R-:W-:Y:S01]  /*b550*/  PRMT R3, R4, 0x7610, R3 ;  /* 0x0000761004037816 */ /* 0x000fe20000000003 */
[----:B------:R-:W-:-:S05]  /*b560*/  IMAD R0, R0, R31, R21 ;  /* 0x0000001f00007224 */ /* 0x000fca00078e0215 */
[----:B------:R-:W-:Y:S02]  /*b570*/  SEL R148, R5, R0, !P0 ;  /* 0x0000000005947207 */ /* 0x000fe40004000000 */
[----:B------:R-:W-:-:S07]  /*b580*/  SEL R0, R0, R5, !P0 ;  /* 0x0000000500007207 */ /* 0x000fce0004000000 */
.L_x_268:
[----:B------:R-:W-:Y:S01]  /*b590*/  LOP3.LUT P0, RZ, R3, 0xff, RZ, 0xc0, !PT ;  /* 0x000000ff03ff7812 */ /* 0x000fe2000780c0ff */
[----:B-----5:R-:W-:-:S12]  /*b5a0*/  IMAD.MOV.U32 R146, RZ, RZ, R0 ;  /* 0x000000ffff927224 */ /* 0x020fd800078e0000 */
[----:B------:R-:W-:Y:S05]  /*b5b0*/  @P0 BRA `(.L_x_271) ;  /* 0xffffff5800900947 */ /* 0x000fea000383ffff */
[----:B------:R-:W-:Y:S05]  /*b5c0*/  EXIT ;  /* 0x000000000000794d */ /* 0x000fea0003800000 */
.L_x_4:
[----:B0-----:R-:W-:Y:S01]  /*b5d0*/  ULDC.64 UR4, c[0x0][0x650] ;  /* 0x0001940000047ab9 */ /* 0x001fe20000000a00 */
        /* <DEDUP_REMOVED lines=25> */
.L_x_273:
[--C-:B------:R-:W-:Y:S01]  /*b770*/  SHF.R.U64 R12, R10, R14, R11.reuse ;  /* 0x0000000e0a0c7219 */ /* 0x100fe2000000120b */
[----:B------:R-:W0:Y:S01]  /*b780*/  LDC R22, c[0x0][0x618] ;  /* 0x00018600ff167b82 */ /* 0x000e220000000800 */
[----:B------:R-:W-:Y:S01]  /*b790*/  I2FP.F32.U32 R6, R4 ;  /* 0x0000000400067245 */ /* 0x000fe20000201000 */
[----:B------:R-:W-:Y:S01]  /*b7a0*/  ULDC UR4, c[0x0][0x150] ;  /* 0x0000540000047ab9 */ /* 0x000fe20000000800 */
[----:B------:R-:W-:Y:S02]  /*b7b0*/  SHF.R.U32.HI R5, RZ, R14, R11 ;  /* 0x0000000eff057219 */ /* 0x000fe4000001160b */
[----:B------:R-:W-:Y:S01]  /*b7c0*/  IADD3 R9, P0, RZ, -R12, RZ ;  /* 0x8000000cff097210 */ /* 0x000fe20007f1e0ff */
[----:B------:R-:W-:Y:S01]  /*b7d0*/  FMUL R11, R6, UR4 ;  /* 0x00000004060b7c20 */ /* 0x000fe20008400000 */
[----:B------:R-:W-:Y:S01]  /*b7e0*/  ULDC UR4, c[0x0][0x154] ;  /* 0x0000550000047ab9 */ /* 0x000fe20000000800 */
[----:B------:R-:W1:Y:S02]  /*b7f0*/  LDC.64 R24, c[0x0][0x640] ;  /* 0x00019000ff187b82 */ /* 0x000e640000000a00 */
[----:B------:R-:W-:-:S02]  /*b800*/  IMAD.X R5, RZ, RZ, ~R5, P0 ;  /* 0x000000ffff057224 */ /* 0x000fc400000e0e05 */
[----:B------:R-:W2:Y:S01]  /*b810*/  F2I.U32.TRUNC.NTZ R11, R11 ;  /* 0x0000000b000b7305 */ /* 0x000ea2000020f000 */
[----:B------:R-:W-:-:S03]  /*b820*/  IMAD.WIDE.U32 R6, R9, R20, R16 ;  /* 0x0000001409067225 */ /* 0x000fc600078e0010 */
[----:B------:R-:W3:Y:S01]  /*b830*/  LDC R13, c[0x0][0x144] ;  /* 0x00005100ff0d7b82 */ /* 0x000ee20000000800 */
[----:B------:R-:W-:-:S04]  /*b840*/  IMAD R8, R5, R20, RZ ;  /* 0x0000001405087224 */ /* 0x000fc800078e02ff */
[----:B------:R-:W-:Y:S02]  /*b850*/  IMAD R5, R9, R21, R8 ;  /* 0x0000001509057224 */ /* 0x000fe400078e0208 */
[----:B------:R-:W-:Y:S01]  /*b860*/  IMAD.MOV.U32 R8, RZ, RZ, -0x1 ;  /* 0xffffffffff087424 */ /* 0x000fe200078e00ff */
[----:B------:R-:W4:Y:S01]  /*b870*/  LDC R14, c[0x0][0x608] ;  /* 0x00018200ff0e7b82 */ /* 0x000f220000000800 */
[----:B------:R-:W-:Y:S01]  /*b880*/  IMAD.IADD R5, R7, 0x1, R5 ;  /* 0x0000000107057824 */ /* 0x000fe200078e0205 */
[----:B------:R-:W-:-:S04]  /*b890*/  I2FP.F32.U32 R7, R3 ;  /* 0x0000000300077245 */ /* 0x000fc80000201000 */
[-C--:B0-----:R-:W-:Y:S01]  /*b8a0*/  SHF.R.U64 R10, R6, R22.reuse, R5 ;  /* 0x00000016060a7219 */ /* 0x081fe20000001205 */
[----:B--2---:R-:W-:Y:S01]  /*b8b0*/  IMAD.MOV R6, RZ, RZ, -R11 ;  /* 0x000000ffff067224 */ /* 0x004fe200078e0a0b */
[----:B------:R-:W0:Y:S01]  /*b8c0*/  LDC R9, c[0x0][0x658] ;  /* 0x00019600ff097b82 */ /* 0x000e220000000800 */
[----:B-1----:R-:W-:Y:S01]  /*b8d0*/  ISETP.NE.U32.AND P0, PT, R24, RZ, PT ;  /* 0x000000ff1800720c */ /* 0x002fe20003f05070 */
[----:B------:R-:W-:Y:S01]  /*b8e0*/  FMUL R7, R7, UR4 ;  /* 0x0000000407077c20 */ /* 0x000fe20008400000 */
[----:B------:R-:W-:Y:S02]  /*b8f0*/  SHF.R.U32.HI R5, RZ, R22, R5 ;  /* 0x00000016ff057219 */ /* 0x000fe40000011605 */
[----:B------:R-:W-:-:S03]  /*b900*/  ISETP.NE.AND.EX P0, PT, R25, RZ, PT, P0 ;  /* 0x000000ff1900720c */ /* 0x000fc60003f05300 */
[----:B------:R-:W1:Y:S01]  /*b910*/  LDC R20, c[0x0][0x148] ;  /* 0x00005200ff147b82 */ /* 0x000e620000000800 */
[----:B---3--:R-:W-:Y:S02]  /*b920*/  IMAD R23, R13, R6, R4 ;  /* 0x000000060d177224 */ /* 0x008fe400078e0204 */
[----:B------:R-:W-:-:S05]  /*b930*/  IMAD.MOV.U32 R6, RZ, RZ, 0x1 ;  /* 0x00000001ff067424 */ /* 0x000fca00078e00ff */
[----:B------:R-:W2:Y:S01]  /*b940*/  LDC R21, c[0x0][0x600] ;  /* 0x00018000ff157b82 */ /* 0x000ea20000000800 */
[-CC-:B----4-:R-:W-:Y:S02]  /*b950*/  SHF.R.U64 R13, R10, R14.reuse, R5.reuse ;  /* 0x0000000e0a0d7219 */ /* 0x190fe40000001205 */
[----:B------:R-:W-:Y:S02]  /*b960*/  SHF.R.U32.HI R4, RZ, R14, R5 ;  /* 0x0000000eff047219 */ /* 0x000fe40000011605 */
[----:B------:R3:W4:Y:S03]  /*b970*/  F2I.U32.TRUNC.NTZ R14, R7 ;  /* 0x00000007000e7305 */ /* 0x000726000020f000 */
[----:B------:R-:W1:Y:S01]  /*b980*/  LDC R26, c[0x0][0x648] ;  /* 0x00019200ff1a7b82 */ /* 0x000e620000000800 */
[-C--:B0-----:R-:W-:Y:S02]  /*b990*/  SHF.R.U64 R15, R13, R9.reuse, R4 ;  /* 0x000000090d0f7219 */ /* 0x081fe40000001204 */
[----:B------:R-:W-:-:S02]  /*b9a0*/  SHF.L.U32 R8, R8, R9, RZ ;  /* 0x0000000908087219 */ /* 0x000fc400000006ff */
[-C--:B------:R-:W-:Y:S01]  /*b9b0*/  SHF.R.U32.HI R5, RZ, R9.reuse, R4 ;  /* 0x00000009ff057219 */ /* 0x080fe20000011604 */
[----:B------:R-:W-:Y:S01]  /*b9c0*/  IMAD.MOV.U32 R4, RZ, RZ, R15 ;  /* 0x000000ffff047224 */ /* 0x000fe200078e000f */
[----:B------:R-:W-:Y:S01]  /*b9d0*/  SHF.L.U32 R22, R6, R9, RZ ;  /* 0x0000000906167219 */ /* 0x000fe200000006ff */
[----:B------:R-:W0:Y:S01]  /*b9e0*/  LDC R27, c[0x0][0x638] ;  /* 0x00018e00ff1b7b82 */ /* 0x000e220000000800 */
[----:B------:R-:W-:-:S07]  /*b9f0*/  LOP3.LUT R28, RZ, R8, RZ, 0x33, !PT ;  /* 0x00000008ff1c7212 */ /* 0x000fce00078e33ff */
        /* <DEDUP_REMOVED lines=12> */
.L_x_274:
[----:B------:R-:W-:Y:S01]  /*bac0*/  ISETP.NE.AND P0, PT, R2, 0x1, PT ;  /* 0x000000010200780c */ /* 0x000fe20003f05270 */
[----:B--2---:R-:W-:Y:S01]  /*bad0*/  VIADD R7, R21, 0xffffffff ;  /* 0xffffffff15077836 */ /* 0x004fe20000000000 */
[----:B-1----:R-:W-:Y:S01]  /*bae0*/  SHF.R.U64 R5, R4, R26, R5 ;  /* 0x0000001a04057219 */ /* 0x002fe20000001205 */
[----:B------:R-:W-:Y:S01]  /*baf0*/  IMAD.MOV R14, RZ, RZ, -R14 ;  /* 0x000000ffff0e7224 */ /* 0x000fe200078e0a0e */
[----:B------:R-:W-:Y:S01]  /*bb00*/  LOP3.LUT R4, R13, R28, RZ, 0xc0, !PT ;  /* 0x0000001c0d047212 */ /* 0x000fe200078ec0ff */
[----:B------:R-:W-:Y:S01]  /*bb10*/  IMAD.MOV.U32 R8, RZ, RZ, R12 ;  /* 0x000000ffff087224 */ /* 0x000fe200078e000c */
[----:B------:R-:W-:Y:S01]  /*bb20*/  LOP3.LUT R10, R10, R7, RZ, 0xc0, !PT ;  /* 0x000000070a0a7212 */ /* 0x000fe200078ec0ff */
[----:B------:R-:W-:Y:S02]  /*bb30*/  IMAD.MOV R6, RZ, RZ, -R5 ;  /* 0x000000ffff067224 */ /* 0x000fe400078e0a05 */
[----:B------:R-:W-:-:S04]  /*bb40*/  IMAD R4, R22, R5, R4 ;  /* 0x0000000516047224 */ /* 0x000fc800078e0204 */
[----:B------:R-:W-:Y:S02]  /*bb50*/  @P0 IMAD R23, R20, R14, R3 ;  /* 0x0000000e14170224 */ /* 0x000fe400078e0203 */
[----:B0-----:R-:W-:Y:S02]  /*bb60*/  IMAD R3, R6, R27, R15 ;  /* 0x0000001b06037224 */ /* 0x001fe400078e020f */
[----:B------:R-:W-:Y:S02]  /*bb70*/  IMAD R7, R4, R29, R23 ;  /* 0x0000001d04077224 */ /* 0x000fe400078e0217 */
[----:B------:R-:W-:Y:S02]  /*bb80*/  IMAD R4, R3, R21, R10 ;  /* 0x0000001503047224 */ /* 0x000fe400078e020a */
[----:B------:R-:W-:-:S03]  /*bb90*/  IMAD.MOV.U32 R6, RZ, RZ, 0x1 ;  /* 0x00000001ff067424 */ /* 0x000fc600078e00ff */
[----:B------:R-:W-:Y:S02]  /*bba0*/  SEL R9, R4, R7, !P0 ;  /* 0x0000000704097207 */ /* 0x000fe40004000000 */
[----:B------:R-:W-:-:S07]  /*bbb0*/  SEL R7, R7, R4, !P0 ;  /* 0x0000000407077207 */ /* 0x000fce0004000000 */
.L_x_272:
[----:B------:R-:W-:-:S08]  /*bbc0*/  NOP ;  /* 0x0000000000007918 */ /* 0x000fd00000000000 */
[----:B------:R-:W0:-:S00]  /*bbd0*/  USETMAXREG.DEALLOC.CTAPOOL 0x28 ;  /* 0x00000028000079c8 */ /* 0x000e0000080e0500 */
[----:B0-----:R-:W-:-:S13]  /*bbe0*/  ISETP.NE.AND P0, PT, R0, RZ, PT ;  /* 0x000000ff0000720c */ /* 0x001fda0003f05270 */
[----:B------:R-:W-:Y:S05]  /*bbf0*/  @P0 EXIT ;  /* 0x000000000000094d */ /* 0x000fea0003800000 */
[----:B------:R-:W-:Y:S01]  /*bc00*/  LOP3.LUT P0, RZ, R6, 0xff, RZ, 0xc0, !PT ;  /* 0x000000ff06ff7812 */ /* 0x000fe2000780c0ff */
[----:B------:R-:W-:Y:S02]  /*bc10*/  IMAD.MOV.U32 R0, RZ, RZ, 0x1 ;  /* 0x00000001ff007424 */ /* 0x000fe400078e00ff */
[----:B------:R-:W-:-:S10]  /*bc20*/  IMAD.MOV.U32 R12, RZ, RZ, RZ ;  /* 0x000000ffff0c7224 */ /* 0x000fd400078e00ff */
[----:B------:R-:W-:Y:S05]  /*bc30*/  @!P0 BRA `(.L_x_275) ;  /* 0x0000000c00308947 */ /* 0x000fea0003800000 */
[----:B------:R-:W0:Y:S01]  /*bc40*/  LDC R0, c[0x0][0x28c] ;  /* 0x0000a300ff007b82 */ /* 0x000e220000000800 */
[----:B------:R-:W-:Y:S01]  /*bc50*/  ULDC UR5, c[0x0][0x600] ;  /* 0x0001800000057ab9 */ /* 0x000fe20000000800 */
[----:B------:R-:W-:Y:S01]  /*bc60*/  ULDC UR4, c[0x0][0xc] ;  /* 0x0000030000047ab9 */ /* 0x000fe20000000800 */
[----:B------:R-:W-:Y:S01]  /*bc70*/  UIADD3 UR16, UR5, -0x1, URZ ;  /* 0xffffffff05107890 */ /* 0x000fe2000fffe03f */
[C---:B------:R-:W-:Y:S01]  /*bc80*/  LOP3.LUT P2, RZ, R18.reuse, 0x7f, RZ, 0xc0, !PT ;  /* 0x0000007f12ff7812 */ /* 0x040fe2000784c0ff */
[----:B------:R-:W-:Y:S01]  /*bc90*/  ULDC UR6, c[0x0][0x658] ;  /* 0x0001960000067ab9 */ /* 0x000fe20000000800 */
[----:B------:R-:W-:Y:S01]  /*bca0*/  ULDC UR5, c[0x0][0x10] ;  /* 0x0000040000057ab9 */ /* 0x000fe20000000800 */
[----:B------:R-:W-:Y:S01]  /*bcb0*/  UMOV UR7, 0xffffffff ;  /* 0xffffffff00077882 */ /* 0x000fe20000000000 */
[----:B------:R-:W-:Y:S01]  /*bcc0*/  UMOV UR8, 0x1 ;  /* 0x0000000100087882 */ /* 0x000fe20000000000 */
[----:B------:R-:W-:Y:S01]  /*bcd0*/  UIMAD.WIDE.U32 UR4, UR4, UR5, URZ ;  /* 0x00000005040472a5 */ /* 0x000fe2000f8e003f */
[----:B------:R-:W-:Y:S01]  /*bce0*/  LOP3.LUT P0, RZ, R18, 0x1f, RZ, 0xc0, !PT ;  /* 0x0000001f12ff7812 */ /* 0x000fe2000780c0ff */
[----:B------:R-:W-:Y:S01]  /*bcf0*/  USHF.L.U32 UR7, UR7, UR6, URZ ;  /* 0x0000000607077299 */ /* 0x000fe2000800063f */
[----:B------:R-:W-:Y:S01]  /*bd00*/  BSSY B0, `(.L_x_275) ;  /* 0x00000bf000007945 */ /* 0x000fe20003800000 */
[----:B------:R-:W-:Y:S01]  /*bd10*/  USHF.L.U32 UR18, UR8, UR6, URZ ;  /* 0x0000000608127299 */ /* 0x000fe2000800063f */
[----:B------:R-:W-:Y:S01]  /*bd20*/  IMAD.MOV.U32 R13, RZ, RZ, 0x1 ;  /* 0x00000001ff0d7424 */ /* 0x000fe200078e00ff */
[----:B------:R-:W-:Y:S01]  /*bd30*/  LOP3.LUT R11, R19, 0x2, RZ, 0xfc, !PT ;  /* 0x00000002130b7812 */ /* 0x000fe200078efcff */
[----:B------:R-:W-:Y:S01]  /*bd40*/  ULDC UR6, c[0x0][0x14] ;  /* 0x0000050000067ab9 */ /* 0x000fe20000000800 */
[----:B------:R-:W-:Y:S01]  /*bd50*/  PLOP3.LUT P0, PT, P0, P2, PT, 0x8a, 0x0 ;  /* 0x000000000000781c */ /* 0x000fe20000705172 */
[----:B------:R-:W-:Y:S01]  /*bd60*/  UIMAD.WIDE.U32 UR20, UR4, UR6, URZ ;  /* 0x00000006041472a5 */ /* 0x000fe2000f8e003f */
[----:B------:R-:W-:Y:S01]  /*bd70*/  IMAD.MOV.U32 R12, RZ, RZ, RZ ;  /* 0x000000ffff0c7224 */ /* 0x000fe200078e00ff */
[----:B------:R-:W-:-:S02]  /*bd80*/  UIMAD UR13, UR5, UR6, URZ ;  /* 0x00000006050d72a4 */ /* 0x000fc4000f8e023f */
[----:B------:R-:W-:Y:S01]  /*bd90*/  ULOP3.LUT UR17, URZ, UR7, URZ, 0x33, !UPT ;  /* 0x000000073f117292 */ /* 0x000fe2000f8e333f */
[----:B0-----:R-:W-:Y:S01]  /*bda0*/  VIADD R0, R0, 0x1f ;  /* 0x0000001f00007836 */ /* 0x001fe20000000000 */
[----:B------:R-:W-:Y:S01]  /*bdb0*/  UIADD3 UR13, UR21, UR13, URZ ;  /* 0x0000000d150d7290 */ /* 0x000fe2000fffe03f */
[----:B------:R-:W-:-:S03]  /*bdc0*/  ULDC.64 UR22, c[0x0][0x198] ;  /* 0x0000660000167ab9 */ /* 0x000fc60000000a00 */
[----:B------:R-:W-:-:S04]  /*bdd0*/  SHF.R.S32.HI R3, RZ, 0x1f, R0 ;  /* 0x0000001fff037819 */ /* 0x000fc80000011400 */
[----:B------:R-:W-:Y:S01]  /*bde0*/  LEA.HI R3, R3, R0, RZ, 0x5 ;  /* 0x0000000003037211 */ /* 0x000fe200078f28ff */
[----:B------:R-:W-:-:S03]  /*bdf0*/  IMAD.MOV.U32 R0, RZ, RZ, 0x1 ;  /* 0x00000001ff007424 */ /* 0x000fc600078e00ff */
[----:B------:R-:W-:-:S05]  /*be00*/  SHF.R.S32.HI R3, RZ, 0x5, R3 ;  /* 0x00000005ff037819 */ /* 0x000fca0000011403 */
[----:B------:R-:W-:-:S07]  /*be10*/  VIADD R10, R3, 0x1 ;  /* 0x00000001030a7836 */ /* 0x000fce0000000000 */
.L_x_287:
[----:B------:R-:W-:-:S03]  /*be20*/  UMOV UR4, 0xffffffff ;  /* 0xffffffff00047882 */ /* 0x000fc60000000000 */
[----:B------:R-:W-:Y:S05]  /*be30*/  BRA.DIV UR4, `(.L_x_276) ;  /* 0x0000001204507947 */ /* 0x000fea000b800000 */
[----:B------:R-:W-:-:S13]  /*be40*/  ELECT P6, URZ, PT ;  /* 0x00000000003f782f */ /* 0x000fda00038c0000 */
.L_x_303:
[----:B------:R-:W0:Y:S01]  /*be50*/  LDC R4, c[0x0][0x28c] ;  /* 0x0000a300ff047b82 */ /* 0x000e220000000800 */
[----:B------:R-:W-:Y:S01]  /*be60*/  BSSY B1, `(.L_x_277) ;  /* 0x0000037000017945 */ /* 0x000fe20003800000 */
[----:B0-----:R-:W-:-:S13]  /*be70*/  ISETP.LT.OR P6, PT, R4, 0x1, !P6 ;  /* 0x000000010400780c */ /* 0x001fda00077c1670 */
[----:B------:R-:W-:Y:S05]  /*be80*/  @P6 BRA `(.L_x_278) ;  /* 0x0000000000d06947 */ /* 0x000fea0003800000 */
[----:B------:R-:W-:Y:S02]  /*be90*/  IMAD R15, R9, 0xf0, RZ ;  /* 0x000000f0090f7824 */ /* 0x000fe400078e02ff */
[----:B------:R-:W-:Y:S02]  /*bea0*/  IMAD.SHL.U32 R18, R7, 0x80, RZ ;  /* 0x0000008007127824 */ /* 0x000fe400078e00ff */
[----:B------:R-:W-:Y:S02]  /*beb0*/  IMAD.MOV.U32 R20, RZ, RZ, RZ ;  /* 0x000000ffff147224 */ /* 0x000fe400078e00ff */
[----:B------:R-:W-:Y:S02]  /*bec0*/  IMAD.MOV.U32 R4, RZ, RZ, R10 ;  /* 0x000000ffff047224 */ /* 0x000fe400078e000a */
[----:B------:R-:W-:Y:S02]  /*bed0*/  IMAD.MOV.U32 R5, RZ, RZ, R0 ;  /* 0x000000ffff057224 */ /* 0x000fe400078e0000 */
[----:B------:R-:W-:-:S07]  /*bee0*/  IMAD.MOV.U32 R6, RZ, RZ, R12 ;  /* 0x000000ffff067224 */ /* 0x000fce00078e000c */
.L_x_282:
[----:B------:R-:W0:Y:S01]  /*bef0*/  S2R R14, SR_CgaCtaId ;  /* 0x00000000000e7919 */ /* 0x000e220000008800 */
[----:B------:R-:W-:Y:S01]  /*bf00*/  MOV R7, 0x400 ;  /* 0x0000040000077802 */ /* 0x000fe20000000f00 */
[----:B------:R-:W1:Y:S03]  /*bf10*/  @!P2 LDC R9, c[0x0][0x500] ;  /* 0x00014000ff09ab82 */ /* 0x000e660000000800 */
[----:B0-----:R-:W-:Y:S02]  /*bf20*/  LEA R21, R14, R7, 0x18 ;  /* 0x000000070e157211 */ /* 0x001fe400078ec0ff */
[----:B------:R-:W-:-:S03]  /*bf30*/  SHF.L.U32 R7, R5, 0x1f, RZ ;  /* 0x0000001f05077819 */ /* 0x000fc600000006ff */
[----:B------:R-:W-:-:S04]  /*bf40*/  IMAD R14, R6, 0x8, R21 ;  /* 0x00000008060e7824 */ /* 0x000fc800078e0215 */
[----:B------:R-:W0:Y:S02]  /*bf50*/  SYNCS.PHASECHK.TRANS64.TRYWAIT P1, [R14+URZ+0x48], R7 ;  /* 0x000048070e0075a7 */ /* 0x000e24000802017f */
[----:B01----:R-:W-:Y:S05]  /*bf60*/  @!P1 BRA `(.L_x_279) ;  /* 0x0000001000249947 */ /* 0x003fea0003800000 */
.L_x_304:
[----:B0-----:R-:W-:Y:S01]  /*bf70*/  PRMT R7, R11, 0x9910, RZ ;  /* 0x000099100b077816 */ /* 0x001fe200000000ff */
[----:B------:R0:W-:Y:S03]  /*bf80*/  @!P2 SYNCS.ARRIVE.TRANS64 RZ, [R14+URZ], R9 ;  /* 0x000000090effa9a7 */ /* 0x0001e6000800003f */
[----:B------:R-:W-:-:S13]  /*bf90*/  ISETP.NE.AND P1, PT, R7, 0x2, PT ;  /* 0x000000020700780c */ /* 0x000fda0003f25270 */
[----:B0-----:R-:W-:Y:S05]  /*bfa0*/  @P1 BRA `(.L_x_280) ;  /* 0x0000000000041947 */ /* 0x001fea0003800000 */
[----:B------:R-:W-:Y:S01]  /*bfb0*/  BPT.TRAP 0x1 ;  /* 0x000000040000795c */ /* 0x000fe20000300000 */
.L_x_280:
[----:B------:R-:W-:Y:S05]  /*bfc0*/  @P0 BRA `(.L_x_281) ;  /* 0x0000000000040947 */ /* 0x000fea0003800000 */
[----:B------:R-:W-:Y:S01]  /*bfd0*/  BPT.TRAP 0x1 ;  /* 0x000000040000795c */ /* 0x000fe20000300000 */
.L_x_281:
[--C-:B------:R-:W-:Y:S01]  /*bfe0*/  IMAD R7, R6, 0x2000, R21.reuse ;  /* 0x0000200006077824 */ /* 0x100fe200078e0215 */
[----:B------:R-:W-:Y:S01]  /*bff0*/  R2UR UR9, R14 ;  /* 0x000000000e0972ca */ /* 0x000fe200000e0000 */
[----:B------:R-:W-:Y:S01]  /*c000*/  IMAD R21, R6, 0x3c00, R21 ;  /* 0x00003c0006157824 */ /* 0x000fe200078e0215 */
[----:B------:R-:W-:Y:S01]  /*c010*/  UIADD3 UR4, UP0, UR22, 0xf0, URZ ;  /* 0x000000f016047890 */ /* 0x000fe2000ff1e03f */
[----:B------:R-:W-:Y:S01]  /*c020*/  VIADD R4, R4, 0xffffffff ;  /* 0xffffffff04047836 */ /* 0x000fe20000000000 */
[----:B------:R-:W-:Y:S01]  /*c030*/  R2UR UR5, R7 ;  /* 0x00000000070572ca */ /* 0x000fe200000e0000 */
[----:B------:R-:W-:Y:S01]  /*c040*/  UIADD3 UR24, UP1, UR22, 0x1f0, URZ ;  /* 0x000001f016187890 */ /* 0x000fe2000ff3e03f */
[----:B------:R-:W-:Y:S01]  /*c050*/  R2UR UR8, R21 ;  /* 0x00000000150872ca */ /* 0x000fe200000e0000 */
[----:B------:R-:W-:Y:S01]  /*c060*/  VIADD R6, R6, 0x1 ;  /* 0x0000000106067836 */ /* 0x000fe20000000000 */
[----:B------:R-:W-:Y:S01]  /*c070*/  R2UR UR11, R18 ;  /* 0x00000000120b72ca */ /* 0x000fe200000e0000 */
[----:B------:R-:W-:Y:S01]  /*c080*/  UIADD3.X UR25, URZ, UR23, URZ, UP1, !UPT ;  /* 0x000000173f197290 */ /* 0x000fe20008ffe43f */
[----:B------:R-:W-:Y:S01]  /*c090*/  R2UR UR10, R20 ;  /* 0x00000000140a72ca */ /* 0x000fe200000e0000 */
[----:B------:R-:W-:Y:S01]  /*c0a0*/  UMOV UR6, 0x0 ;  /* 0x0000000000067882 */ /* 0x000fe20000000000 */
[----:B------:R-:W-:Y:S01]  /*c0b0*/  R2UR UR12, R8 ;  /* 0x00000000080c72ca */ /* 0x000fe200000e0000 */
[----:B------:R-:W-:Y:S01]  /*c0c0*/  UMOV UR7, 0x10000000 ;  /* 0x1000000000077882 */ /* 0x000fe20000000000 */
[----:B------:R-:W-:Y:S01]  /*c0d0*/  R2UR UR19, R15 ;  /* 0x000000000f1372ca */ /* 0x000fe200000e0000 */
[----:B------:R-:W-:Y:S01]  /*c0e0*/  VIADD R20, R20, 0x20 ;  /* 0x0000002014147836 */ /* 0x000fe20000000000 */
[----:B------:R-:W-:Y:S01]  /*c0f0*/  ISETP.GT.AND P3, PT, R4, 0x1, PT ;  /* 0x000000010400780c */ /* 0x000fe20003f64270 */
[----:B------:R-:W-:Y:S01]  /*c100*/  UIADD3 UR14, UR5, 0x180, URZ ;  /* 0x00000180050e7890 */ /* 0x000fe2000fffe03f */
[----:B------:R-:W-:Y:S01]  /*c110*/  ISETP.NE.AND P1, PT, R6, 0x9, PT ;  /* 0x000000090600780c */ /* 0x000fe20003f25270 */
[----:B------:R-:W-:-:S02]  /*c120*/  UIADD3.X UR5, URZ, UR23, URZ, UP0, !UPT ;  /* 0x000000173f057290 */ /* 0x000fc400087fe43f */
[----:B------:R-:W-:Y:S01]  /*c130*/  UIADD3 UR15, UR8, 0x12180, URZ ;  /* 0x00012180080f7890 */ /* 0x000fe2000fffe03f */
[----:B------:R-:W-:Y:S02]  /*c140*/  SEL R14, RZ, 0x1, P1 ;  /* 0x00000001ff0e7807 */ /* 0x000fe40000800000 */
[----:B------:R-:W-:Y:S01]  /*c150*/  UMOV UR8, UR14 ;  /* 0x0000000e00087c82 */ /* 0x000fe20008000000 */
[----:B------:R-:W-:Y:S02]  /*c160*/  SEL R6, R6, RZ, P1 ;  /* 0x000000ff06067207 */ /* 0x000fe40000800000 */
[----:B------:R-:W-:Y:S01]  /*c170*/  LOP3.LUT R5, R5, R14, RZ, 0x3c, !PT ;  /* 0x0000000e05057212 */ /* 0x000fe200078e3cff */
[----:B------:R0:W-:Y:S02]  /*c180*/  UTMALDG.3D [UR8], [UR4], desc[UR6] ;  /* 0x00000608040075b4 */ /* 0x0001e40008011000 */
[----:B0-----:R-:W-:Y:S01]  /*c190*/  UMOV UR8, UR15 ;  /* 0x0000000f00087c82 */ /* 0x001fe20008000000 */
[----:B------:R-:W-:-:S02]  /*c1a0*/  UMOV UR11, UR19 ;  /* 0x00000013000b7c82 */ /* 0x000fc40008000000 */
[----:B------:R0:W-:Y:S02]  /*c1b0*/  UTMALDG.3D [UR8], [UR24], desc[UR6] ;  /* 0x00000608180075b4 */ /* 0x0001e40008011000 */
[----:B0-----:R-:W-:Y:S05]  /*c1c0*/  @P3 BRA `(.L_x_282) ;  /* 0xfffffffc00483947 */ /* 0x001fea000383ffff */
.L_x_278:
[----:B------:R-:W-:Y:S05]  /*c1d0*/  BSYNC B1 ;  /* 0x0000000000017941 */ /* 0x000fea0003800000 */
.L_x_277:
[----:B------:R-:W-:Y:S01]  /*c1e0*/  LOP3.LUT P3, RZ, R13, 0xff, RZ, 0xc0, !PT ;  /* 0x000000ff0dff7812 */ /* 0x000fe2000786c0ff */
[----:B------:R-:W-:Y:S01]  /*c1f0*/  IMAD.IADD R12, R3, 0x1, R12 ;  /* 0x00000001030c7824 */ /* 0x000fe200078e020c */
[----:B------:R-:W-:Y:S01]  /*c200*/  IADD3 R16, P4, R16, UR20, RZ ;  /* 0x0000001410107c10 */ /* 0x000fe2000ff9e0ff */
[----:B------:R-:W-:Y:S01]  /*c210*/  ULDC.64 UR4, c[0x0][0x650] ;  /* 0x0001940000047ab9 */ /* 0x000fe20000000a00 */
[----:B------:R-:W-:Y:S01]  /*c220*/  BSSY B1, `(.L_x_283) ;  /* 0x000006a000017945 */ /* 0x000fe20003800000 */
[----:B------:R-:W-:Y:S01]  /*c230*/  IMAD.MOV.U32 R9, RZ, RZ, -0x1 ;  /* 0xffffffffff097424 */ /* 0x000fe200078e00ff */
[----:B------:R-:W-:Y:S01]  /*c240*/  ISETP.GT.U32.AND P1, PT, R12, 0x8, PT ;  /* 0x000000080c00780c */ /* 0x000fe20003f24070 */
[----:B------:R-:W-:Y:S01]  /*c250*/  IMAD.MOV.U32 R8, RZ, RZ, -0x1 ;  /* 0xffffffffff087424 */ /* 0x000fe200078e00ff */
[----:B------:R-:W-:Y:S02]  /*c260*/  IADD3.X R17, R17, UR13, RZ, P4, !PT ;  /* 0x0000000d11117c10 */ /* 0x000fe4000a7fe4ff */
[----:B------:R-:W-:-:S02]  /*c270*/  ISETP.LT.U32.AND P1, PT, R3, 0x9, P1 ;  /* 0x000000090300780c */ /* 0x000fc40000f21070 */
[----:B------:R-:W-:Y:S01]  /*c280*/  PRMT R13, RZ, 0x7610, R13 ;  /* 0x00007610ff0d7816 */ /* 0x000fe2000000000d */
[----:B------:R-:W0:Y:S01]  /*c290*/  @P3 S2R R5, SR_CgaCtaId ;  /* 0x0000000000053919 */ /* 0x000e220000008800 */
[----:B------:R-:W-:-:S04]  /*c2a0*/  @P3 MOV R4, 0x400 ;  /* 0x0000040000043802 */ /* 0x000fc80000000f00 */
[----:B0-----:R-:W-:Y:S01]  /*c2b0*/  @P3 LEA R6, R5, R4, 0x18 ;  /* 0x0000000405063211 */ /* 0x001fe200078ec0ff */
[----:B------:R-:W-:-:S03]  /*c2c0*/  IMAD.WIDE.U32 R4, R12, 0x38e38e39, RZ ;  /* 0x38e38e390c047825 */ /* 0x000fc600078e00ff */
[----:B------:R0:W-:Y:S01]  /*c2d0*/  @P3 SYNCS.ARRIVE.TRANS64.A1T0 RZ, [R6+URZ+0xa8], RZ ;  /* 0x0000a8ff06ff39a7 */ /* 0x0001e2000810003f */
[----:B------:R-:W-:Y:S02]  /*c2e0*/  ISETP.GE.U32.AND P3, PT, R3, 0x9, PT ;  /* 0x000000090300780c */ /* 0x000fe40003f66070 */
[----:B------:R-:W-:Y:S02]  /*c2f0*/  SHF.R.U32.HI R7, RZ, 0x1, R5 ;  /* 0x00000001ff077819 */ /* 0x000fe40000011605 */
[----:B------:R-:W-:Y:S02]  /*c300*/  SEL R5, RZ, 0x1, !P1 ;  /* 0x00000001ff057807 */ /* 0x000fe40004800000 */
[----:B------:R-:W-:Y:S01]  /*c310*/  ISETP.GE.U32.AND P1, PT, R16, UR4, PT ;  /* 0x0000000410007c0c */ /* 0x000fe2000bf26070 */
[----:B------:R-:W-:Y:S01]  /*c320*/  IMAD R12, R7, -0x9, R12 ;  /* 0xfffffff7070c7824 */ /* 0x000fe200078e020c */
[----:B------:R-:W-:Y:S02]  /*c330*/  LOP3.LUT R0, R0, R5, RZ, 0x3c, !PT ;  /* 0x0000000500007212 */ /* 0x000fe400078e3cff */
[----:B------:R-:W-:-:S02]  /*c340*/  ISETP.GE.U32.AND.EX P1, PT, R17, UR5, PT, P1 ;  /* 0x0000000511007c0c */ /* 0x000fc4000bf26110 */
[----:B------:R-:W-:Y:S02]  /*c350*/  PRMT R4, RZ, 0x7610, R4 ;  /* 0x00007610ff047816 */ /* 0x000fe40000000004 */
[----:B------:R-:W-:Y:S01]  /*c360*/  @P3 LOP3.LUT R0, R0, 0x1, R7, 0x78, !PT ;  /* 0x0000000100003812 */ /* 0x000fe200078e7807 */
[----:B------:R-:W-:-:S08]  /*c370*/  IMAD.MOV.U32 R7, RZ, RZ, -0x1 ;  /* 0xffffffffff077424 */ /* 0x000fd000078e00ff */
[----:B0-----:R-:W-:Y:S05]  /*c380*/  @P1 BRA `(.L_x_284) ;  /* 0x00000004004c1947 */ /* 0x001fea0003800000 */
[----:B------:R-:W-:Y:S01]  /*c390*/  ULDC.64 UR4, c[0x0][0x628] ;  /* 0x00018a0000047ab9 */ /* 0x000fe20000000a00 */
[----:B------:R-:W0:Y:S01]  /*c3a0*/  S2R R15, SR_CTAID.X ;  /* 0x00000000000f7919 */ /* 0x000e220000002500 */
[----:B------:R-:W-:Y:S01]  /*c3b0*/  ISETP.NE.U32.AND P1, PT, RZ, UR4, PT ;  /* 0x00000004ff007c0c */ /* 0x000fe2000bf25070 */
[----:B------:R-:W-:Y:S01]  /*c3c0*/  ULDC UR7, c[0x0][0x630] ;  /* 0x00018c0000077ab9 */ /* 0x000fe20000000800 */
[----:B------:R-:W-:Y:S01]  /*c3d0*/  IMAD.MOV.U32 R4, RZ, RZ, R16 ;  /* 0x000000ffff047224 */ /* 0x000fe200078e0010 */
[----:B------:R-:W1:Y:S01]  /*c3e0*/  S2R R14, SR_CTAID.Y ;  /* 0x00000000000e7919 */ /* 0x000e620000002600 */
[----:B------:R-:W-:Y:S01]  /*c3f0*/  ISETP.NE.AND.EX P1, PT, RZ, UR5, PT, P1 ;  /* 0x00000005ff007c0c */ /* 0x000fe2000bf25310 */
[----:B------:R-:W-:-:S12]  /*c400*/  IMAD.MOV.U32 R5, RZ, RZ, R17 ;  /* 0x000000ffff057224 */ /* 0x000fd800078e0011 */
[----:B------:R-:W-:Y:S05]  /*c410*/  @!P1 BRA `(.L_x_285) ;  /* 0x0000000000289947 */ /* 0x000fea0003800000 */
[----:B------:R-:W-:Y:S02]  /*c420*/  ULDC UR6, c[0x0][0x634] ;  /* 0x00018d0000067ab9 */ /* 0x000fe40000000800 */
[----:B------:R-:W-:-:S05]  /*c430*/  IADD3 R9, P1, R16, UR6, RZ ;  /* 0x0000000610097c10 */ /* 0x000fca000ff3e0ff */
[----:B------:R-:W-:-:S04]  /*c440*/  IMAD.X R21, RZ, RZ, R17, P1 ;  /* 0x000000ffff157224 */ /* 0x000fc800008e0611 */
[----:B------:R-:W-:-:S04]  /*c450*/  IMAD.WIDE.U32 R6, R21, UR4, RZ ;  /* 0x0000000415067c25 */ /* 0x000fc8000f8e00ff */
[----:B------:R-:W-:-:S04]  /*c460*/  IMAD.WIDE.U32 R6, P1, R9, UR5, R6 ;  /* 0x0000000509067c25 */ /* 0x000fc8000f820006 */
[----:B------:R-:W-:-:S04]  /*c470*/  IMAD.WIDE.U32 R8, R9, UR4, RZ ;  /* 0x0000000409087c25 */ /* 0x000fc8000f8e00ff */
[----:B------:R-:W-:Y:S01]  /*c480*/  IMAD.X R5, RZ, RZ, RZ, P1 ;  /* 0x000000ffff057224 */ /* 0x000fe200008e06ff */
[----:B------:R-:W-:Y:S01]  /*c490*/  IADD3 RZ, P1, R9, R6, RZ ;  /* 0x0000000609ff7210 */ /* 0x000fe20007f3e0ff */
[----:B------:R-:W-:-:S04]  /*c4a0*/  IMAD.MOV.U32 R4, RZ, RZ, R7 ;  /* 0x000000ffff047224 */ /* 0x000fc800078e0007 */
[----:B------:R-:W-:-:S08]  /*c4b0*/  IMAD.WIDE.U32.X R4, R21, UR5, R4, P1 ;  /* 0x0000000515047c25 */ /* 0x000fd000088e0404 */
.L_x_285:
[--C-:B------:R-:W-:Y:S01]  /*c4c0*/  SHF.R.U64 R8, R4, UR7, R5.reuse ;  /* 0x0000000704087c19 */ /* 0x100fe20008001205 */
[----:B------:R-:W-:Y:S01]  /*c4d0*/  ULDC.64 UR4, c[0x0][0x620] ;  /* 0x0001880000047ab9 */ /* 0x000fe20000000a00 */
[----:B------:R-:W-:Y:S01]  /*c4e0*/  SHF.R.U32.HI R4, RZ, UR7, R5 ;  /* 0x00000007ff047c19 */ /* 0x000fe20008011605 */
[----:B------:R-:W2:Y:S01]  /*c4f0*/  LDC R24, c[0x0][0x144] ;  /* 0x00005100ff187b82 */ /* 0x000ea20000000800 */
[----:B------:R-:W-:Y:S01]  /*c500*/  IADD3 R7, P1, RZ, -R8, RZ ;  /* 0x80000008ff077210 */ /* 0x000fe20007f3e0ff */
[----:B------:R-:W-:Y:S01]  /*c510*/  ULDC.64 UR8, c[0x0][0x640] ;  /* 0x0001900000087ab9 */ /* 0x000fe20000000a00 */
[----:B0-----:R-:W-:Y:S01]  /*c520*/  I2FP.F32.U32 R9, R15 ;  /* 0x0000000f00097245 */ /* 0x001fe20000201000 */
[----:B------:R-:W-:Y:S02]  /*c530*/  ULDC UR6, c[0x0][0x608] ;  /* 0x0001820000067ab9 */ /* 0x000fe40000000800 */
[----:B------:R-:W-:Y:S01]  /*c540*/  IMAD.X R4, RZ, RZ, ~R4, P1 ;  /* 0x000000ffff047224 */ /* 0x000fe200008e0e04 */
[----:B------:R-:W-:Y:S01]  /*c550*/  ISETP.NE.U32.AND P1, PT, RZ, UR8, PT ;  /* 0x00000008ff007c0c */ /* 0x000fe2000bf25070 */
[----:B------:R-:W0:Y:S02]  /*c560*/  LDC R21, c[0x0][0x148] ;  /* 0x00005200ff157b82 */ /* 0x000e240000000800 */
[----:B------:R-:W-:Y:S01]  /*c570*/  IMAD R6, R4, UR4, RZ ;  /* 0x0000000404067c24 */ /* 0x000fe2000f8e02ff */
[----:B------:R-:W-:Y:S01]  /*c580*/  ISETP.NE.AND.EX P1, PT, RZ, UR9, PT, P1 ;  /* 0x00000009ff007c0c */ /* 0x000fe2000bf25310 */
[----:B------:R-:W-:Y:S01]  /*c590*/  IMAD.WIDE.U32 R4, R7, UR4, R16 ;  /* 0x0000000407047c25 */ /* 0x000fe2000f8e0010 */
[----:B------:R-:W-:-:S03]  /*c5a0*/  ULDC UR4, c[0x0][0x150] ;  /* 0x0000540000047ab9 */ /* 0x000fc60000000800 */
[----:B------:R-:W-:Y:S02]  /*c5b0*/  IMAD R7, R7, UR5, R6 ;  /* 0x0000000507077c24 */ /* 0x000fe4000f8e0206 */
[----:B------:R-:W-:Y:S01]  /*c5c0*/  FMUL R6, R9, UR4 ;  /* 0x0000000409067c20 */ /* 0x000fe20008400000 */
[----:B------:R-:W-:Y:S01]  /*c5d0*/  ULDC UR4, c[0x0][0x618] ;  /* 0x0001860000047ab9 */ /* 0x000fe20000000800 */
[----:B------:R-:W-:Y:S01]  /*c5e0*/  ULDC UR5, c[0x0][0x154] ;  /* 0x0000550000057ab9 */ /* 0x000fe20000000800 */
[----:B------:R-:W-:-:S03]  /*c5f0*/  IMAD.IADD R5, R5, 0x1, R7 ;  /* 0x0000000105057824 */ /* 0x000fc600078e0207 */
[----:B------:R-:W3:Y:S02]  /*c600*/  F2I.U32.TRUNC.NTZ R6, R6 ;  /* 0x0000000600067305 */ /* 0x000ee4000020f000 */
[----:B------:R-:W-:Y:S02]  /*c610*/  SHF.R.U64 R9, R4, UR4, R5 ;  /* 0x0000000404097c19 */ /* 0x000fe40008001205 */
[----:B-1----:R-:W-:-:S05]  /*c620*/  I2FP.F32.U32 R4, R14 ;  /* 0x0000000e00047245 */ /* 0x002fca0000201000 */
[----:B------:R-:W-:Y:S01]  /*c630*/  FMUL R22, R4, UR5 ;  /* 0x0000000504167c20 */ /* 0x000fe20008400000 */
[----:B------:R-:W-:Y:S01]  /*c640*/  SHF.R.U32.HI R4, RZ, UR4, R5 ;  /* 0x00000004ff047c19 */ /* 0x000fe20008011605 */
[----:B------:R-:W-:-:S03]  /*c650*/  ULDC UR4, c[0x0][0x658] ;  /* 0x0001960000047ab9 */ /* 0x000fc60000000800 */
[--C-:B------:R-:W-:Y:S01]  /*c660*/  SHF.R.U64 R20, R9, UR6, R4.reuse ;  /* 0x0000000609147c19 */ /* 0x100fe20008001204 */
[----:B------:R-:W1:Y:S01]  /*c670*/  F2I.U32.TRUNC.NTZ R22, R22 ;  /* 0x0000001600167305 */ /* 0x000e62000020f000 */
[----:B------:R-:W-:Y:S01]  /*c680*/  SHF.R.U32.HI R5, RZ, UR6, R4 ;  /* 0x00000006ff057c19 */ /* 0x000fe20008011604 */
[----:B---3--:R-:W-:-:S03]  /*c690*/  IMAD.MOV R6, RZ, RZ, -R6 ;  /* 0x000000ffff067224 */ /* 0x008fc600078e0a06 */
[----:B------:R-:W-:Y:S01]  /*c6a0*/  SHF.R.U64 R18, R20, UR4, R5 ;  /* 0x0000000414127c19 */ /* 0x000fe20008001205 */
[----:B--2---:R-:W-:Y:S01]  /*c6b0*/  IMAD R15, R24, R6, R15 ;  /* 0x00000006180f7224 */ /* 0x004fe200078e020f */
[----:B------:R-:W-:-:S03]  /*c6c0*/  SHF.R.U32.HI R23, RZ, UR4, R5 ;  /* 0x00000004ff177c19 */ /* 0x000fc60008011605 */
[----:B------:R-:W-:Y:S02]  /*c6d0*/  IMAD.MOV.U32 R4, RZ, RZ, R18 ;  /* 0x000000ffff047224 */ /* 0x000fe400078e0012 */
[----:B------:R-:W-:Y:S01]  /*c6e0*/  IMAD.MOV.U32 R5, RZ, RZ, R23 ;  /* 0x000000ffff057224 */ /* 0x000fe200078e0017 */
[----:B-1----:R-:W-:Y:S06]  /*c6f0*/  @!P1 BRA `(.L_x_286) ;  /* 0x0000000000289947 */ /* 0x002fec0003800000 */
[----:B------:R-:W-:Y:S02]  /*c700*/  ULDC UR4, c[0x0][0x64c] ;  /* 0x0001930000047ab9 */ /* 0x000fe40000000800 */
[----:B------:R-:W-:-:S05]  /*c710*/  IADD3 R5, P1, R18, UR4, RZ ;  /* 0x0000000412057c10 */ /* 0x000fca000ff3e0ff */
[----:B------:R-:W-:-:S04]  /*c720*/  IMAD.X R23, RZ, RZ, R23, P1 ;  /* 0x000000ffff177224 */ /* 0x000fc800008e0617 */
[----:B------:R-:W-:-:S04]  /*c730*/  IMAD.WIDE.U32 R6, R23, UR8, RZ ;  /* 0x0000000817067c25 */ /* 0x000fc8000f8e00ff */
[----:B------:R-:W-:-:S04]  /*c740*/  IMAD.WIDE.U32 R6, P1, R5, UR9, R6 ;  /* 0x0000000905067c25 */ /* 0x000fc8000f820006 */
[----:B------:R-:W-:-:S04]  /*c750*/  IMAD.WIDE.U32 R4, R5, UR8, RZ ;  /* 0x0000000805047c25 */ /* 0x000fc8000f8e00ff */
[----:B------:R-:W-:Y:S01]  /*c760*/  IMAD.MOV.U32 R4, RZ, RZ, R7 ;  /* 0x000000ffff047224 */ /* 0x000fe200078e0007 */
[----:B------:R-:W-:Y:S01]  /*c770*/  IADD3 RZ, P3, R5, R6, RZ ;  /* 0x0000000605ff7210 */ /* 0x000fe20007f7e0ff */
[----:B------:R-:W-:-:S04]  /*c780*/  IMAD.X R5, RZ, RZ, RZ, P1 ;  /* 0x000000ffff057224 */ /* 0x000fc800008e06ff */
[----:B------:R-:W-:-:S08]  /*c790*/  IMAD.WIDE.U32.X R4, R23, UR9, R4, P3 ;  /* 0x0000000917047c25 */ /* 0x000fd000098e0404 */
.L_x_286:
[----:B------:R-:W-:Y:S01]  /*c7a0*/  ISETP.NE.AND P1, PT, R2, 0x1, PT ;  /* 0x000000010200780c */ /* 0x000fe20003f25270 */
[----:B------:R-:W-:Y:S01]  /*c7b0*/  ULDC UR4, c[0x0][0x648] ;  /* 0x0001920000047ab9 */ /* 0x000fe20000000800 */
[----:B------:R-:W-:Y:S01]  /*c7c0*/  LOP3.LUT R20, R20, UR17, RZ, 0xc0, !PT ;  /* 0x0000001114147c12 */ /* 0x000fe2000f8ec0ff */
[----:B------:R-:W-:Y:S01]  /*c7d0*/  IMAD.MOV R22, RZ, RZ, -R22 ;  /* 0x000000ffff167224 */ /* 0x000fe200078e0a16 */
[----:B------:R-:W-:Y:S01]  /*c7e0*/  SHF.R.U64 R5, R4, UR4, R5 ;  /* 0x0000000404057c19 */ /* 0x000fe20008001205 */
[----:B------:R-:W-:Y:S01]  /*c7f0*/  ULDC UR4, c[0x0][0x638] ;  /* 0x00018e0000047ab9 */ /* 0x000fe20000000800 */
[----:B------:R-:W-:Y:S01]  /*c800*/  LOP3.LUT R9, R9, UR16, RZ, 0xc0, !PT ;  /* 0x0000001009097c12 */ /* 0x000fe2000f8ec0ff */
[----:B------:R-:W-:Y:S01]  /*c810*/  ULDC UR5, c[0x0][0x610] ;  /* 0x0001840000057ab9 */ /* 0x000fe20000000800 */
[----:B------:R-:W-:Y:S02]  /*c820*/  IMAD.MOV.U32 R4, RZ, RZ, 0x1 ;  /* 0x00000001ff047424 */ /* 0x000fe400078e00ff */
[----:B------:R-:W-:-:S02]  /*c830*/  IMAD.MOV R7, RZ, RZ, -R5 ;  /* 0x000000ffff077224 */ /* 0x000fc400078e0a05 */
[----:B------:R-:W-:Y:S02]  /*c840*/  IMAD R20, R5, UR18, R20 ;  /* 0x0000001205147c24 */ /* 0x000fe4000f8e0214 */
[----:B0-----:R-:W-:Y:S02]  /*c850*/  @P1 IMAD R15, R21, R22, R14 ;  /* 0x00000016150f1224 */ /* 0x001fe400078e020e */
[----:B------:R-:W-:Y:S01]  /*c860*/  IMAD R18, R7, UR4, R18 ;  /* 0x0000000407127c24 */ /* 0x000fe2000f8e0212 */
[----:B------:R-:W-:Y:S01]  /*c870*/  ULDC UR4, c[0x0][0x600] ;  /* 0x0001800000047ab9 */ /* 0x000fe20000000800 */
[----:B------:R-:W-:Y:S02]  /*c880*/  IMAD R15, R20, UR5, R15 ;  /* 0x00000005140f7c24 */ /* 0x000fe4000f8e020f */
[----:B------:R-:W-:-:S05]  /*c890*/  IMAD R18, R18, UR4, R9 ;  /* 0x0000000412127c24 */ /* 0x000fca000f8e0209 */
[----:B------:R-:W-:Y:S02]  /*c8a0*/  SEL R9, R18, R15, !P1 ;  /* 0x0000000f12097207 */ /* 0x000fe40004800000 */
[----:B------:R-:W-:-:S07]  /*c8b0*/  SEL R7, R15, R18, !P1 ;  /* 0x000000120f077207 */ /* 0x000fce0004800000 */
.L_x_284:
[----:B------:R-:W-:Y:S05]  /*c8c0*/  BSYNC B1 ;  /* 0x0000000000017941 */ /* 0x000fea0003800000 */
.L_x_283:
[----:B------:R-:W-:-:S13]  /*c8d0*/  LOP3.LUT P1, RZ, R4, 0xff, RZ, 0xc0, !PT ;  /* 0x000000ff04ff7812 */ /* 0x000fda000782c0ff */
[----:B------:R-:W-:Y:S05]  /*c8e0*/  @P1 BRA `(.L_x_287) ;  /* 0xfffffff4004c1947 */ /* 0x000fea000383ffff */
[----:B------:R-:W-:Y:S05]  /*c8f0*/  BSYNC B0 ;  /* 0x0000000000007941 */ /* 0x000fea0003800000 */
.L_x_275:
[----:B------:R-:W-:-:S03]  /*c900*/  UMOV UR4, 0xffffffff ;  /* 0xffffffff00047882 */ /* 0x000fc60000000000 */
[----:B------:R-:W-:Y:S05]  /*c910*/  BRA.DIV UR4, `(.L_x_288) ;  /* 0x0000000604cc7947 */ /* 0x000fea000b800000 */
[----:B------:R-:W-:-:S13]  /*c920*/  ELECT P6, URZ, PT ;  /* 0x00000000003f782f */ /* 0x000fda00038c0000 */
.L_x_307:
[----:B------:R-:W-:Y:S04]  /*c930*/  BSSY B0, `(.L_x_289) ;  /* 0x0000058000007945 */ /* 0x000fe80003800000 */
[----:B------:R-:W-:Y:S05]  /*c940*/  @!P6 BRA `(.L_x_290) ;  /* 0x000000040058e947 */ /* 0x000fea0003800000 */
[----:B------:R-:W-:-:S04]  /*c950*/  LOP3.LUT R19, R19, 0x2, RZ, 0xfc, !PT ;  /* 0x0000000213137812 */ /* 0x000fc800078efcff */
[----:B------:R-:W-:-:S13]  /*c960*/  ISETP.NE.AND P0, PT, R19, 0x3, PT ;  /* 0x000000031300780c */ /* 0x000fda0003f05270 */
[----:B------:R-:W-:Y:S05]  /*c970*/  @!P0 BRA `(.L_x_291) ;  /* 0x0000000000048947 */ /* 0x000fea0003800000 */
[----:B------:R-:W-:Y:S01]  /*c980*/  BPT.TRAP 0x1 ;  /* 0x000000040000795c */ /* 0x000fe20000300000 */
.L_x_291:
[----:B------:R-:W0:Y:S01]  /*c990*/  S2R R3, SR_CgaCtaId ;  /* 0x0000000000037919 */ /* 0x000e220000008800 */
[----:B------:R-:W-:-:S04]  /*c9a0*/  MOV R2, 0x400 ;  /* 0x0000040000027802 */ /* 0x000fc80000000f00 */
[----:B0-----:R-:W-:Y:S02]  /*c9b0*/  LEA R3, R3, R2, 0x18 ;  /* 0x0000000203037211 */ /* 0x001fe400078ec0ff */
[----:B------:R-:W-:-:S03]  /*c9c0*/  SHF.L.U32 R2, R0, 0x1f, RZ ;  /* 0x0000001f00027819 */ /* 0x000fc600000006ff */
[----:B------:R-:W-:-:S04]  /*c9d0*/  VIADD R3, R3, 0x48 ;  /* 0x0000004803037836 */ /* 0x000fc80000000000 */
[C---:B------:R-:W-:Y:S02]  /*c9e0*/  IMAD R7, R12.reuse, 0x8, R3 ;  /* 0x000000080c077824 */ /* 0x040fe400078e0203 */
[----:B------:R-:W-:Y:S02]  /*c9f0*/  VIADD R12, R12, 0x1 ;  /* 0x000000010c0c7836 */ /* 0x000fe40000000000 */
[----:B------:R-:W0:Y:S03]  /*ca00*/  SYNCS.PHASECHK.TRANS64.TRYWAIT P0, [R7+URZ], R2 ;  /* 0x00000002070075a7 */ /* 0x000e26000800017f */
[----:B------:R-:W-:-:S04]  /*ca10*/  ISETP.NE.AND P1, PT, R12, 0x9, PT ;  /* 0x000000090c00780c */ /* 0x000fc80003f25270 */
[----:B------:R-:W-:Y:S02]  /*ca20*/  SEL R5, RZ, 0x1, P1 ;  /* 0x00000001ff057807 */ /* 0x000fe40000800000 */
[----:B------:R-:W-:Y:S02]  /*ca30*/  SEL R12, R12, RZ, P1 ;  /* 0x000000ff0c0c7207 */ /* 0x000fe40000800000 */
[----:B------:R-:W-:-:S03]  /*ca40*/  LOP3.LUT R5, R0, R5, RZ, 0x3c, !PT ;  /* 0x0000000500057212 */ /* 0x000fc600078e3cff */
[----:B------:R-:W-:Y:S01]  /*ca50*/  IMAD R9, R12, 0x8, R3 ;  /* 0x000000080c097824 */ /* 0x000fe200078e0203 */
[----:B------:R-:W-:Y:S01]  /*ca60*/  SHF.L.U32 R4, R5, 0x1f, RZ ;  /* 0x0000001f05047819 */ /* 0x000fe200000006ff */
[----:B0-----:R-:W-:Y:S06]  /*ca70*/  @!P0 BRA `(.L_x_292) ;  /* 0x0000000400948947 */ /* 0x001fec0003800000 */
.L_x_308:
[----:B------:R-:W1:Y:S01]  /*ca80*/  SYNCS.PHASECHK.TRANS64.TRYWAIT P0, [R9+URZ], R4 ;  /* 0x00000004090075a7 */ /* 0x000e62000800017f */
[----:B------:R-:W-:-:S05]  /*ca90*/  VIADD R0, R12, 0x1 ;  /* 0x000000010c007836 */ /* 0x000fca0000000000 */
[----:B------:R-:W-:-:S04]  /*caa0*/  ISETP.NE.AND P1, PT, R0, 0x9, PT ;  /* 0x000000090000780c */ /* 0x000fc80003f25270 */
[----:B0-----:R-:W-:Y:S02]  /*cab0*/  SEL R2, RZ, 0x1, P1 ;  /* 0x00000001ff027807 */ /* 0x001fe40000800000 */
[----:B------:R-:W-:Y:S02]  /*cac0*/  SEL R0, R0, RZ, P1 ;  /* 0x000000ff00007207 */ /* 0x000fe40000800000 */
[----:B------:R-:W-:-:S03]  /*cad0*/  LOP3.LUT R7, R5, R2, RZ, 0x3c, !PT ;  /* 0x0000000205077212 */ /* 0x000fc600078e3cff */
[----:B------:R-:W-:Y:S01]  /*cae0*/  IMAD R6, R0, 0x8, R3 ;  /* 0x0000000800067824 */ /* 0x000fe200078e0203 */
[----:B------:R-:W-:Y:S01]  /*caf0*/  SHF.L.U32 R5, R7, 0x1f, RZ ;  /* 0x0000001f07057819 */ /* 0x000fe200000006ff */
[----:B-1----:R-:W-:Y:S06]  /*cb00*/  @!P0 BRA `(.L_x_293) ;  /* 0x0000000400848947 */ /* 0x002fec0003800000 */
.L_x_309:
[----:B------:R-:W1:Y:S01]  /*cb10*/  SYNCS.PHASECHK.TRANS64.TRYWAIT P0, [R6+URZ], R5 ;  /* 0x00000005060075a7 */ /* 0x000e62000800017f */
[----:B------:R-:W-:-:S05]  /*cb20*/  VIADD R0, R0, 0x1 ;  /* 0x0000000100007836 */ /* 0x000fca0000000000 */
[----:B------:R-:W-:-:S04]  /*cb30*/  ISETP.NE.AND P1, PT, R0, 0x9, PT ;  /* 0x000000090000780c */ /* 0x000fc80003f25270 */
[----:B------:R-:W-:Y:S02]  /*cb40*/  SEL R2, RZ, 0x1, P1 ;  /* 0x00000001ff027807 */ /* 0x000fe40000800000 */
[----:B------:R-:W-:Y:S02]  /*cb50*/  SEL R0, R0, RZ, P1 ;  /* 0x000000ff00007207 */ /* 0x000fe40000800000 */
[----:B------:R-:W-:-:S03]  /*cb60*/  LOP3.LUT R7, R7, R2, RZ, 0x3c, !PT ;  /* 0x0000000207077212 */ /* 0x000fc600078e3cff */
[----:B0-----:R-:W-:Y:S01]  /*cb70*/  IMAD R9, R0, 0x8, R3 ;  /* 0x0000000800097824 */ /* 0x001fe200078e0203 */
[----:B------:R-:W-:Y:S01]  /*cb80*/  SHF.L.U32 R4, R7, 0x1f, RZ ;  /* 0x0000001f07047819 */ /* 0x000fe200000006ff */
[----:B-1----:R-:W-:Y:S06]  /*cb90*/  @!P0 BRA `(.L_x_294) ;  /* 0x0000000400748947 */ /* 0x002fec0003800000 */
.L_x_310:
        /* <DEDUP_REMOVED lines=9> */
.L_x_311:
        /* <DEDUP_REMOVED lines=9> */
.L_x_312:
        /* <DEDUP_REMOVED lines=9> */
.L_x_313:
        /* <DEDUP_REMOVED lines=9> */
.L_x_314:
[----:B------:R-:W1:Y:S01]  /*cde0*/  SYNCS.PHASECHK.TRANS64.TRYWAIT P0, [R9+URZ], R4 ;  /* 0x00000004090075a7 */ /* 0x000e62000800017f */
[----:B------:R-:W-:-:S05]  /*cdf0*/  VIADD R0, R0, 0x1 ;  /* 0x0000000100007836 */ /* 0x000fca0000000000 */
[----:B------:R-:W-:-:S04]  /*ce00*/  ISETP.NE.AND P1, PT, R0, 0x9, PT ;  /* 0x000000090000780c */ /* 0x000fc80003f25270 */
[----:B------:R-:W-:Y:S02]  /*ce10*/  SEL R2, RZ, 0x1, P1 ;  /* 0x00000001ff027807 */ /* 0x000fe40000800000 */
[----:B------:R-:W-:Y:S02]  /*ce20*/  SEL R0, R0, RZ, P1 ;  /* 0x000000ff00007207 */ /* 0x000fe40000800000 */
[----:B------:R-:W-:Y:S01]  /*ce30*/  LOP3.LUT R2, R7, R2, RZ, 0x3c, !PT ;  /* 0x0000000207027212 */ /* 0x000fe200078e3cff */
[----:B-1----:R-:W-:Y:S06]  /*ce40*/  @!P0 BRA `(.L_x_299) ;  /* 0x00000004002c8947 */ /* 0x002fec0003800000 */
.L_x_315:
[----:B------:R-:W-:Y:S01]  /*ce50*/  IMAD R3, R0, 0x8, R3 ;  /* 0x0000000800037824 */ /* 0x000fe200078e0203 */
[----:B------:R-:W-:-:S07]  /*ce60*/  SHF.L.U32 R0, R2, 0x1f, RZ ;  /* 0x0000001f02007819 */ /* 0x000fce00000006ff */
.L_x_300:
[----:B--2---:R2:W3:Y:S02]  /*ce70*/  SYNCS.PHASECHK.TRANS64.TRYWAIT P0, [R3+URZ], R0 ;  /* 0x00000000030075a7 */ /* 0x0044e4000800017f */
[----:B---3--:R-:W-:Y:S05]  /*ce80*/  @!P0 NANOSLEEP.SYNCS 0x989680 ;  /* 0x009896800000895d */ /* 0x008fea0003900000 */
[----:B------:R-:W3:Y:S02]  /*ce90*/  @!P0 SYNCS.PHASECHK.TRANS64 P0, [R3+URZ], R0 ;  /* 0x00000000030085a7 */ /* 0x000ee4000800007f */
[----:B---3--:R-:W-:Y:S05]  /*cea0*/  @!P0 BRA `(.L_x_300) ;  /* 0xfffffffc00f08947 */ /* 0x008fea000383ffff */
.L_x_290:
[----:B------:R-:W-:Y:S05]  /*ceb0*/  BSYNC B0 ;  /* 0x0000000000007941 */ /* 0x000fea0003800000 */
.L_x_289:
[----:B------:R-:W-:Y:S05]  /*cec0*/  EXIT ;  /* 0x000000000000794d */ /* 0x000fea0003800000 */
.L_x_18:
[----:B---3--:R3:W4:Y:S02]  /*ced0*/  SYNCS.PHASECHK.TRANS64.TRYWAIT P1, [R3+URZ], R0 ;  /* 0x00000000030075a7 */ /* 0x008724000802017f */
[----:B----4-:R-:W-:Y:S05]  /*cee0*/  @!P1 NANOSLEEP.SYNCS 0x989680 ;  /* 0x009896800000995d */ /* 0x010fea0003900000 */
[----:B------:R-:W4:Y:S02]  /*cef0*/  @!P1 SYNCS.PHASECHK.TRANS64 P1, [R3+URZ], R0 ;  /* 0x00000000030095a7 */ /* 0x000f24000802007f */
[----:B----4-:R-:W-:Y:S05]  /*cf00*/  @!P1 BRA `(.L_x_18) ;  /* 0xfffffffc00f09947 */ /* 0x010fea000383ffff */
[----:B------:R-:W-:Y:S05]  /*cf10*/  BRA `(.L_x_17) ;  /* 0xffffff4000f07947 */ /* 0x000fea000383ffff */
.L_x_23:
[----:B-1----:R-:W-:-:S04]  /*cf20*/  IMAD.U32 R5, RZ, RZ, UR6 ;  /* 0x00000006ff057e24 */ /* 0x002fc8000f8e00ff */
[----:B------:R1:W2:Y:S03]  /*cf30*/  SYNCS.PHASECHK.TRANS64.TRYWAIT P1, [R5+URZ], R4 ;  /* 0x00000004050075a7 */ /* 0x0002a6000802017f */
[----:B--2---:R-:W-:Y:S05]  /*cf40*/  @!P1 NANOSLEEP.SYNCS 0x989680 ;  /* 0x009896800000995d */ /* 0x004fea0003900000 */
[----:B------:R-:W2:Y:S02]  /*cf50*/  @!P1 SYNCS.PHASECHK.TRANS64 P1, [R5+URZ], R4 ;  /* 0x00000004050095a7 */ /* 0x000ea4000802007f */
[----:B--2---:R-:W-:Y:S05]  /*cf60*/  @!P1 BRA `(.L_x_23) ;  /* 0xfffffffc00ec9947 */ /* 0x004fea000383ffff */
[----:B------:R-:W-:Y:S05]  /*cf70*/  BRA `(.L_x_22) ;  /* 0xffffff50009c7947 */ /* 0x000fea000383ffff */
.L_x_276:
[----:B------:R-:W-:Y:S01]  /*cf80*/  BSSY B1, `(.L_x_301) ;  /* 0x0000006000017945 */ /* 0x000fe20003800000 */
[----:B------:R-:W-:-:S07]  /*cf90*/  IMAD.MOV.U32 R15, RZ, RZ, -0x1 ;  /* 0xffffffffff0f7424 */ /* 0x000fce00078e00ff */
[----:B------:R-:W-:Y:S05]  /*cfa0*/  WARPSYNC.COLLECTIVE R15, `(.L_x_302) ;  /* 0x000000000f0c7348 */ /* 0x000fea0003c00000 */
[----:B------:R-:W-:Y:S02]  /*cfb0*/  ELECT P6, UR62, PT ;  /* 0x00000000003e782f */ /* 0x000fe400038c0000 */
[----:B------:R-:W-:Y:S01]  /*cfc0*/  MOV R14, UR62 ;  /* 0x0000003e000e7c02 */ /* 0x000fe20008000f00 */
[----:B------:R-:W-:Y:S10]  /*cfd0*/  ENDCOLLECTIVE ;  /* 0x000000000000791b */ /* 0x000ff40003800000 */
.L_x_302:
[----:B------:R-:W-:Y:S05]  /*cfe0*/  BSYNC B1 ;  /* 0x0000000000017941 */ /* 0x000fea0003800000 */
.L_x_301:
[----:B------:R-:W-:Y:S05]  /*cff0*/  BRA `(.L_x_303) ;  /* 0xffffffec00947947 */ /* 0x000fea000383ffff */
.L_x_279:
[----:B0-----:R0:W1:Y:S02]  /*d000*/  SYNCS.PHASECHK.TRANS64.TRYWAIT P1, [R14+URZ+0x48], R7 ;  /* 0x000048070e0075a7 */ /* 0x001064000802017f */
[----:B-1----:R-:W-:Y:S05]  /*d010*/  @!P1 NANOSLEEP.SYNCS 0x989680 ;  /* 0x009896800000995d */ /* 0x002fea0003900000 */
[----:B------:R-:W1:Y:S02]  /*d020*/  @!P1 SYNCS.PHASECHK.TRANS64 P1, [R14+URZ+0x48], R7 ;  /* 0x000048070e0095a7 */ /* 0x000e64000802007f */
[----:B-1----:R-:W-:Y:S05]  /*d030*/  @!P1 BRA `(.L_x_279) ;  /* 0xfffffffc00f09947 */ /* 0x002fea000383ffff */
[----:B------:R-:W-:Y:S05]  /*d040*/  BRA `(.L_x_304) ;  /* 0xffffffec00c87947 */ /* 0x000fea000383ffff */
.L_x_288:
[----:B------:R-:W-:Y:S01]  /*d050*/  BSSY B0, `(.L_x_305) ;  /* 0x0000006000007945 */ /* 0x000fe20003800000 */
[----:B------:R-:W-:-:S07]  /*d060*/  IMAD.MOV.U32 R15, RZ, RZ, -0x1 ;  /* 0xffffffffff0f7424 */ /* 0x000fce00078e00ff */
[----:B------:R-:W-:Y:S05]  /*d070*/  WARPSYNC.COLLECTIVE R15, `(.L_x_306) ;  /* 0x000000000f0c7348 */ /* 0x000fea0003c00000 */
[----:B------:R-:W-:Y:S02]  /*d080*/  ELECT P6, UR62, PT ;  /* 0x00000000003e782f */ /* 0x000fe400038c0000 */
[----:B------:R-:W-:Y:S01]  /*d090*/  MOV R14, UR62 ;  /* 0x0000003e000e7c02 */ /* 0x000fe20008000f00 */
[----:B------:R-:W-:Y:S10]  /*d0a0*/  ENDCOLLECTIVE ;  /* 0x000000000000791b */ /* 0x000ff40003800000 */
.L_x_306:
[----:B------:R-:W-:Y:S05]  /*d0b0*/  BSYNC B0 ;  /* 0x0000000000007941 */ /* 0x000fea0003800000 */
.L_x_305:
[----:B------:R-:W-:Y:S05]  /*d0c0*/  BRA `(.L_x_307) ;  /* 0xfffffff800187947 */ /* 0x000fea000383ffff */
.L_x_292:
[----:B0-----:R0:W1:Y:S02]  /*d0d0*/  SYNCS.PHASECHK.TRANS64.TRYWAIT P0, [R7+URZ], R2 ;  /* 0x00000002070075a7 */ /* 0x001064000800017f */
[----:B-1----:R-:W-:Y:S05]  /*d0e0*/  @!P0 NANOSLEEP.SYNCS 0x989680 ;  /* 0x009896800000895d */ /* 0x002fea0003900000 */
[----:B------:R-:W1:Y:S02]  /*d0f0*/  @!P0 SYNCS.PHASECHK.TRANS64 P0, [R7+URZ], R2 ;  /* 0x00000002070085a7 */ /* 0x000e64000800007f */
[----:B-1----:R-:W-:Y:S05]  /*d100*/  @!P0 BRA `(.L_x_292) ;  /* 0xfffffffc00f08947 */ /* 0x002fea000383ffff */
[----:B------:R-:W-:Y:S05]  /*d110*/  BRA `(.L_x_308) ;  /* 0xfffffff800587947 */ /* 0x000fea000383ffff */
.L_x_293:
[----:B0-----:R0:W1:Y:S02]  /*d120*/  SYNCS.PHASECHK.TRANS64.TRYWAIT P0, [R9+URZ], R4 ;  /* 0x00000004090075a7 */ /* 0x001064000800017f */
[----:B-1----:R-:W-:Y:S05]  /*d130*/  @!P0 NANOSLEEP.SYNCS 0x989680 ;  /* 0x009896800000895d */ /* 0x002fea0003900000 */
[----:B------:R-:W1:Y:S02]  /*d140*/  @!P0 SYNCS.PHASECHK.TRANS64 P0, [R9+URZ], R4 ;  /* 0x00000004090085a7 */ /* 0x000e64000800007f */
[----:B-1----:R-:W-:Y:S05]  /*d150*/  @!P0 BRA `(.L_x_293) ;  /* 0xfffffffc00f08947 */ /* 0x002fea000383ffff */
[----:B------:R-:W-:Y:S05]  /*d160*/  BRA `(.L_x_309) ;  /* 0xfffffff800687947 */ /* 0x000fea000383ffff */
.L_x_294:
[----:B0-----:R0:W1:Y:S02]  /*d170*/  SYNCS.PHASECHK.TRANS64.TRYWAIT P0, [R6+URZ], R5 ;  /* 0x00000005060075a7 */ /* 0x001064000800017f */
[----:B-1----:R-:W-:Y:S05]  /*d180*/  @!P0 NANOSLEEP.SYNCS 0x989680 ;  /* 0x009896800000895d */ /* 0x002fea0003900000 */
[----:B------:R-:W1:Y:S02]  /*d190*/  @!P0 SYNCS.PHASECHK.TRANS64 P0, [R6+URZ], R5 ;  /* 0x00000005060085a7 */ /* 0x000e64000800007f */
[----:B-1----:R-:W-:Y:S05]  /*d1a0*/  @!P0 BRA `(.L_x_294) ;  /* 0xfffffffc00f08947 */ /* 0x002fea000383ffff */
[----:B------:R-:W-:Y:S05]  /*d1b0*/  BRA `(.L_x_310) ;  /* 0xfffffff800787947 */ /* 0x000fea000383ffff */
.L_x_295:
[----:B0-----:R0:W1:Y:S02]  /*d1c0*/  SYNCS.PHASECHK.TRANS64.TRYWAIT P0, [R9+URZ], R4 ;  /* 0x00000004090075a7 */ /* 0x001064000800017f */
[----:B-1----:R-:W-:Y:S05]  /*d1d0*/  @!P0 NANOSLEEP.SYNCS 0x989680 ;  /* 0x009896800000895d */ /* 0x002fea0003900000 */
[----:B------:R-:W1:Y:S02]  /*d1e0*/  @!P0 SYNCS.PHASECHK.TRANS64 P0, [R9+URZ], R4 ;  /* 0x00000004090085a7 */ /* 0x000e64000800007f */
[----:B-1----:R-:W-:Y:S05]  /*d1f0*/  @!P0 BRA `(.L_x_295) ;  /* 0xfffffffc00f08947 */ /* 0x002fea000383ffff */
[----:B------:R-:W-:Y:S05]  /*d200*/  BRA `(.L_x_311) ;  /* 0xfffffff800887947 */ /* 0x000fea000383ffff */
.L_x_296:
[----:B0-----:R0:W1:Y:S02]  /*d210*/  SYNCS.PHASECHK.TRANS64.TRYWAIT P0, [R6+URZ], R5 ;  /* 0x00000005060075a7 */ /* 0x001064000800017f */
[----:B-1----:R-:W-:Y:S05]  /*d220*/  @!P0 NANOSLEEP.SYNCS 0x989680 ;  /* 0x009896800000895d */ /* 0x002fea0003900000 */
[----:B------:R-:W1:Y:S02]  /*d230*/  @!P0 SYNCS.PHASECHK.TRANS64 P0, [R6+URZ], R5 ;  /* 0x00000005060085a7 */ /* 0x000e64000800007f */
[----:B-1----:R-:W-:Y:S05]  /*d240*/  @!P0 BRA `(.L_x_296) ;  /* 0xfffffffc00f08947 */ /* 0x002fea000383ffff */
[----:B------:R-:W-:Y:S05]  /*d250*/  BRA `(.L_x_312) ;  /* 0xfffffff800987947 */ /* 0x000fea000383ffff */
.L_x_297:
[----:B0-----:R0:W1:Y:S02]  /*d260*/  SYNCS.PHASECHK.TRANS64.TRYWAIT P0, [R9+URZ], R4 ;  /* 0x00000004090075a7 */ /* 0x001064000800017f */
[----:B-1----:R-:W-:Y:S05]  /*d270*/  @!P0 NANOSLEEP.SYNCS 0x989680 ;  /* 0x009896800000895d */ /* 0x002fea0003900000 */
[----:B------:R-:W1:Y:S02]  /*d280*/  @!P0 SYNCS.PHASECHK.TRANS64 P0, [R9+URZ], R4 ;  /* 0x00000004090085a7 */ /* 0x000e64000800007f */
[----:B-1----:R-:W-:Y:S05]  /*d290*/  @!P0 BRA `(.L_x_297) ;  /* 0xfffffffc00f08947 */ /* 0x002fea000383ffff */
[----:B------:R-:W-:Y:S05]  /*d2a0*/  BRA `(.L_x_313) ;  /* 0xfffffff800a87947 */ /* 0x000fea000383ffff */
.L_x_298:
[----:B0-----:R0:W1:Y:S02]  /*d2b0*/  SYNCS.PHASECHK.TRANS64.TRYWAIT P0, [R6+URZ], R5 ;  /* 0x00000005060075a7 */ /* 0x001064000800017f */
[----:B-1----:R-:W-:Y:S05]  /*d2c0*/  @!P0 NANOSLEEP.SYNCS 0x989680 ;  /* 0x009896800000895d */ /* 0x002fea0003900000 */
[----:B------:R-:W1:Y:S02]  /*d2d0*/  @!P0 SYNCS.PHASECHK.TRANS64 P0, [R6+URZ], R5 ;  /* 0x00000005060085a7 */ /* 0x000e64000800007f */
[----:B-1----:R-:W-:Y:S05]  /*d2e0*/  @!P0 BRA `(.L_x_298) ;  /* 0xfffffffc00f08947 */ /* 0x002fea000383ffff */
[----:B------:R-:W-:Y:S05]  /*d2f0*/  BRA `(.L_x_314) ;  /* 0xfffffff800b87947 */ /* 0x000fea000383ffff */
.L_x_299:
[----:B-1----:R1:W2:Y:S02]  /*d300*/  SYNCS.PHASECHK.TRANS64.TRYWAIT P0, [R9+URZ], R4 ;  /* 0x00000004090075a7 */ /* 0x0022a4000800017f */
[----:B--2---:R-:W-:Y:S05]  /*d310*/  @!P0 NANOSLEEP.SYNCS 0x989680 ;  /* 0x009896800000895d */ /* 0x004fea0003900000 */
[----:B------:R-:W2:Y:S02]  /*d320*/  @!P0 SYNCS.PHASECHK.TRANS64 P0, [R9+URZ], R4 ;  /* 0x00000004090085a7 */ /* 0x000ea4000800007f */
[----:B--2---:R-:W-:Y:S05]  /*d330*/  @!P0 BRA `(.L_x_299) ;  /* 0xfffffffc00f08947 */ /* 0x004fea000383ffff */
[----:B------:R-:W-:Y:S05]  /*d340*/  BRA `(.L_x_315) ;  /* 0xfffffff800c07947 */ /* 0x000fea000383ffff */
.L_x_316:
[----:B------:R-:W-:-:S00]  /*d350*/  BRA `(.L_x_316) ;  /* 0xfffffffc00fc7947 */ /* 0x000fc0000383ffff */
[----:B------:R-:W-:-:S00]  /*d360*/  NOP ;  /* 0x0000000000007918 */ /* 0x000fc00000000000 */
        /* <DEDUP_REMOVED lines=9> */
.L_x_317:


//--------------------- .nv.global.init           --------------------------
	.section	.nv.global.init,"aw",@progbits
.nv.global.init:
	.type		$str$22,@object
	.size		$str$22,($str$23 - $str$22)
$str$22:
        /*0000*/ 	.byte	0x6b, 0x5f, 0x74, 0x69, 0x6c, 0x65, 0x5f, 0x63, 0x6f, 0x75, 0x6e, 0x74, 0x20, 0x3e, 0x3d, 0x20
        /*0010*/ 	.byte	0x31, 0x00
	.type		$str$23,@object
	.size		$str$23,(__unnamed_1 - $str$23)
$str$23:
        /*0012*/ 	.byte	0x2f, 0x74, 0x6d, 0x70, 0x2f, 0x63, 0x75, 0x74, 0x6c, 0x61, 0x73, 0x73, 0x5f, 0x73, 0x77, 0x65
        /*0022*/ 	.byte	0x65, 0x70, 0x5f, 0x73, 0x72, 0x63, 0x2f, 0x69, 0x6e, 0x63, 0x6c, 0x75, 0x64, 0x65, 0x2f, 0x63
        /*0032*/ 	.byte	0x75, 0x74, 0x6c, 0x61, 0x73, 0x73, 0x2f, 0x67, 0x65, 0x6d, 0x6d, 0x2f, 0x63, 0x6f, 0x6c, 0x6c
        /*0042*/ 	.byte	0x65, 0x63, 0x74, 0x69, 0x76, 0x65, 0x2f, 0x73, 0x6d, 0x39, 0x30, 0x5f, 0x6d, 0x6d, 0x61, 0x5f
        /*0052*/ 	.byte	0x74, 0x6d, 0x61, 0x5f, 0x67, 0x6d, 0x6d, 0x61, 0x5f, 0x73, 0x73, 0x5f, 0x77, 0x61, 0x72, 0x70
        /*0062*/ 	.byte	0x73, 0x70, 0x65, 0x63, 0x69, 0x61, 0x6c, 0x69, 0x7a, 0x65, 0x64, 0x2e, 0x68, 0x70, 0x70, 0x00
	.type		__unnamed_1,@object
	.size		__unnamed_1,(.L_0 - __unnamed_1)
__unnamed_1:
        /*0072*/ 	.byte	0x76, 0x6f, 0x69, 0x64, 0x20, 0x63, 0x75, 0x74, 0x6c, 0x61, 0x73, 0x73, 0x3a, 0x3a, 0x67, 0x65
        /* <DEDUP_REMOVED lines=179> */
        /*0bb2*/ 	.byte	0x3a, 0x69, 0x64, 0x65, 0x6e, 0x74, 0x69, 0x74, 0x79, 0x5d, 0x00
.L_0:


//--------------------- .nv.shared._ZN7cutlass13device_kernelINS_4gemm6kernel13GemmUniversalIN4cute5tupleIJiiiiEEENS1_10collective13CollectiveMmaINS1_34MainloopSm90TmaGmmaWarpSpecializedILi9ENS5_IJNS4_1CILi1EEESB_SB_EEENS1_35KernelTmaWarpSpecializedCooperativeEEENS5_IJNSA_ILi128EEENSA_ILi240EEENSA_ILi32EEEEEENS_6half_tENS5_IJlSB_lEEESJ_SK_NS4_8TiledMMAINS4_8MMA_AtomIJNS4_4SM904GMMA25MMA_64x16x16_F32F16F16_SSILNSO_5MajorE0ELSQ_0ELNSO_7ScaleInE1ELSR_1EEEEEENS4_6LayoutINS5_IJNSA_ILi2EEESB_SB_EEENS5_IJSB_NSA_ILi0EEESX_EEEEENS5_IJNS4_10UnderscoreES10_S10_EEEEENS4_13SM90_TMA_LOADENS4_14ComposedLayoutINS4_7SwizzleILi2ELi4ELi3EEENS4_18smem_ptr_flag_bitsILi16EEENSU_INS5_IJNSA_ILi8EEESH_EEENS5_IJSH_SB_EEEEEEEvNS4_8identityES13_S1D_vS1E_EENS_8epilogue10collective6detail29Sm90TmaWarpSpecializedAdapterINS1H_15DefaultEpilogueISJ_SK_SK_NS1G_6thread17LinearCombinationISJ_Li1EffLNS1L_9ScaleType4KindE0ELNS_15FloatRoundStyleE2ESJ_EENS1_15EpilogueDefaultEEEEEvvEEEEvNT_6ParamsE --------------------------
	.section	.nv.shared._ZN7cutlass13device_kernelINS_4gemm6kernel13GemmUniversalIN4cute5tupleIJiiiiEEENS1_10collective13CollectiveMmaINS1_34MainloopSm90TmaGmmaWarpSpecializedILi9ENS5_IJNS4_1CILi1EEESB_SB_EEENS1_35KernelTmaWarpSpecializedCooperativeEEENS5_IJNSA_ILi128EEENSA_ILi240EEENSA_ILi32EEEEEENS_6half_tENS5_IJlSB_lEEESJ_SK_NS4_8TiledMMAINS4_8MMA_AtomIJNS4_4SM904GMMA25MMA_64x16x16_F32F16F16_SSILNSO_5MajorE0ELSQ_0ELNSO_7ScaleInE1ELSR_1EEEEEENS4_6LayoutINS5_IJNSA_ILi2EEESB_SB_EEENS5_IJSB_NSA_ILi0EEESX_EEEEENS5_IJNS4_10UnderscoreES10_S10_EEEEENS4_13SM90_TMA_LOADENS4_14ComposedLayoutINS4_7SwizzleILi2ELi4ELi3EEENS4_18smem_ptr_flag_bitsILi16EEENSU_INS5_IJNSA_ILi8EEESH_EEENS5_IJSH_SB_EEEEEEEvNS4_8identityES13_S1D_vS1E_EENS_8epilogue10collective6detail29Sm90TmaWarpSpecializedAdapterINS1H_15DefaultEpilogueISJ_SK_SK_NS1G_6thread17LinearCombinationISJ_Li1EffLNS1L_9ScaleType4KindE0ELNS_15FloatRoundStyleE2ESJ_EENS1_15EpilogueDefaultEEEEEvvEEEEvNT_6ParamsE,"aw",@nobits
	.sectionflags	@""
	.align	16
	.zero		1024


//--------------------- .nv.shared.reserved.0     --------------------------
	.section	.nv.shared.reserved.0,"aw",@nobits
	.weak		__nv_reservedSMEM_offset_0_alias
	.size		__nv_reservedSMEM_offset_0_alias, 0, 0
	.other		__nv_reservedSMEM_offset_0_alias,@"STO_CUDA_RESERVED_SHARED STV_DEFAULT"
__nv_reservedSMEM_offset_0_alias:
	.zero		0


//--------------------- .nv.global                --------------------------
	.section	.nv.global,"aw",@nobits
.nv.global:
	.type		_ZN40_INTERNAL_3ecfdad7_4_k_cu_36a004b5_107034cute1_E,@object
	.size		_ZN40_INTERNAL_3ecfdad7_4_k_cu_36a004b5_107034cute1_E,(_ZN40_INTERNAL_3ecfdad7_4_k_cu_36a004b5_107034cuda3std3__45__cpo6cbeginE - _ZN40_INTERNAL_3ecfdad7_4_k_cu_36a004b5_107034cute1_E)
_ZN40_INTERNAL_3ecfdad7_4_k_cu_36a004b5_107034cute1_E:
	.zero		1
	.type		_ZN40_INTERNAL_3ecfdad7_4_k_cu_36a004b5_107034cuda3std3__45__cpo6cbeginE,@object
	.size		_ZN40_INTERNAL_3ecfdad7_4_k_cu_36a004b5_107034cuda3std3__45__cpo6cbeginE,(_ZN40_INTERNAL_3ecfdad7_4_k_cu_36a004b5_107034cuda3std3__48in_placeE - _ZN40_INTERNAL_3ecfdad7_4_k_cu_36a004b5_107034cuda3std3__45__cpo6cbeginE)
_ZN40_INTERNAL_3ecfdad7_4_k_cu_36a004b5_107034cuda3std3__45__cpo6cbeginE:
	.zero		1
	.type		_ZN40_INTERNAL_3ecfdad7_4_k_cu_36a004b5_107034cuda3std3__48in_placeE,@object
	.size		_ZN40_INTERNAL_3ecfdad7_4_k_cu_36a004b5_107034cuda3std3__48in_placeE,(_ZN40_INTERNAL_3ecfdad7_4_k_cu_36a004b5_107034cuda3std6ranges3__45__cpo9iter_moveE - _ZN40_INTERNAL_3ecfdad7_4_k_cu_36a004b5_107034cuda3std3__48in_placeE)
_ZN40_INTERNAL_3ecfdad7_4_k_cu_36a004b5_107034cuda3std3__48in_placeE:
	.zero		1
	.type		_ZN40_INTERNAL_3ecfdad7_4_k_cu_36a004b5_107034cuda3std6ranges3__45__cpo9iter_moveE,@object
	.size		_ZN40_INTERNAL_3ecfdad7_4_k_cu_36a004b5_107034cuda3std6ranges3__45__cpo9iter_moveE,(_ZN40_INTERNAL_3ecfdad7_4_k_cu_36a004b5_107034cuda3std3__45__cpo5beginE - _ZN40_INTERNAL_3ecfdad7_4_k_cu_36a004b5_107034cuda3std6ranges3__45__cpo9iter_moveE)
_ZN40_INTERNAL_3ecfdad7_4_k_cu_36a004b5_107034cuda3std6ranges3__45__cpo9iter_moveE:
	.zero		1
	.type		_ZN40_INTERNAL_3ecfdad7_4_k_cu_36a004b5_107034cuda3std3__45__cpo5beginE,@object
	.size		_ZN40_INTERNAL_3ecfdad7_4_k_cu_36a004b5_107034cuda3std3__45__cpo5beginE,(_ZN40_INTERNAL_3ecfdad7_4_k_cu_36a004b5_107034cuda3std3__442_GLOBAL__N__3ecfdad7_4_k_cu_36a004b5_107036ignoreE - _ZN40_INTERNAL_3ecfdad7_4_k_cu_36a004b5_107034cuda3std3__45__cpo5beginE)
_ZN40_INTERNAL_3ecfdad7_4_k_cu_36a004b5_107034cuda3std3__45__cpo5beginE:
	.zero		1
	.type		_ZN40_INTERNAL_3ecfdad7_4_k_cu_36a004b5_107034cuda3std3__442_GLOBAL__N__3ecfdad7_4_k_cu_36a004b5_107036ignoreE,@object
	.size		_ZN40_INTERNAL_3ecfdad7_4_k_cu_36a004b5_107034cuda3std3__442_GLOBAL__N__3ecfdad7_4_k_cu_36a004b5_107036ignoreE,(_ZN40_INTERNAL_3ecfdad7_4_k_cu_36a004b5_107034cute7productE - _ZN40_INTERNAL_3ecfdad7_4_k_cu_36a004b5_107034cuda3std3__442_GLOBAL__N__3ecfdad7_4_k_cu_36a004b5_107036ignoreE)
_ZN40_INTERNAL_3ecfdad7_4_k_cu_36a004b5_107034cuda3std3__442_GLOBAL__N__3ecfdad7_4_k_cu_36a004b5_107036ignoreE:
	.zero		1
	.type		_ZN40_INTERNAL_3ecfdad7_4_k_cu_36a004b5_107034cute7productE,@object
	.size		_ZN40_INTERNAL_3ecfdad7_4_k_cu_36a004b5_107034cute7productE,(_ZN40_INTERNAL_3ecfdad7_4_k_cu_36a004b5_107034cuda3std3__45__cpo3endE - _ZN40_INTERNAL_3ecfdad7_4_k_cu_36a004b5_107034cute7productE)
_ZN40_INTERNAL_3ecfdad7_4_k_cu_36a004b5_107034cute7productE:
	.zero		1
	.type		_ZN40_INTERNAL_3ecfdad7_4_k_cu_36a004b5_107034cuda3std3__45__cpo3endE,@object
	.size		_ZN40_INTERNAL_3ecfdad7_4_k_cu_36a004b5_107034cuda3std3__45__cpo3endE,(_ZN40_INTERNAL_3ecfdad7_4_k_cu_36a004b5_107034cuda3std3__419piecewise_constructE - _ZN40_INTERNAL_3ecfdad7_4_k_cu_36a004b5_107034cuda3std3__45__cpo3endE)
_ZN40_INTERNAL_3ecfdad7_4_k_cu_36a004b5_107034cuda3std3__45__cpo3endE:
	.zero		1
	.type		_ZN40_INTERNAL_3ecfdad7_4_k_cu_36a004b5_107034cuda3std3__419piecewise_constructE,@object
	.size		_ZN40_INTERNAL_3ecfdad7_4_k_cu_36a004b5_107034cuda3std3__419piecewise_constructE,(_ZN40_INTERNAL_3ecfdad7_4_k_cu_36a004b5_107034cuda3std3__45__cpo4cendE - _ZN40_INTERNAL_3ecfdad7_4_k_cu_36a004b5_107034cuda3std3__419piecewise_constructE)
_ZN40_INTERNAL_3ecfdad7_4_k_cu_36a004b5_107034cuda3std3__419piecewise_constructE:
	.zero		1
	.type		_ZN40_INTERNAL_3ecfdad7_4_k_cu_36a004b5_107034cuda3std3__45__cpo4cendE,@object
	.size		_ZN40_INTERNAL_3ecfdad7_4_k_cu_36a004b5_107034cuda3std3__45__cpo4cendE,(_ZN40_INTERNAL_3ecfdad7_4_k_cu_36a004b5_107034cuda3std6ranges3__45__cpo4swapE - _ZN40_INTERNAL_3ecfdad7_4_k_cu_36a004b5_107034cuda3std3__45__cpo4cendE)
_ZN40_INTERNAL_3ecfdad7_4_k_cu_36a004b5_107034cuda3std3__45__cpo4cendE:
	.zero		1
	.type		_ZN40_INTERNAL_3ecfdad7_4_k_cu_36a004b5_107034cuda3std6ranges3__45__cpo4swapE,@object
	.size		_ZN40_INTERNAL_3ecfdad7_4_k_cu_36a004b5_107034cuda3std6ranges3__45__cpo4swapE,(.L_8 - _ZN40_INTERNAL_3ecfdad7_4_k_cu_36a004b5_107034cuda3std6ranges3__45__cpo4swapE)
_ZN40_INTERNAL_3ecfdad7_4_k_cu_36a004b5_107034cuda3std6ranges3__45__cpo4swapE:
	.zero		1
.L_8:


//--------------------- .nv.constant0._ZN7cutlass13device_kernelINS_4gemm6kernel13GemmUniversalIN4cute5tupleIJiiiiEEENS1_10collective13CollectiveMmaINS1_34MainloopSm90TmaGmmaWarpSpecializedILi9ENS5_IJNS4_1CILi1EEESB_SB_EEENS1_35KernelTmaWarpSpecializedCooperativeEEENS5_IJNSA_ILi128EEENSA_ILi240EEENSA_ILi32EEEEEENS_6half_tENS5_IJlSB_lEEESJ_SK_NS4_8TiledMMAINS4_8MMA_AtomIJNS4_4SM904GMMA25MMA_64x16x16_F32F16F16_SSILNSO_5MajorE0ELSQ_0ELNSO_7ScaleInE1ELSR_1EEEEEENS4_6LayoutINS5_IJNSA_ILi2EEESB_SB_EEENS5_IJSB_NSA_ILi0EEESX_EEEEENS5_IJNS4_10UnderscoreES10_S10_EEEEENS4_13SM90_TMA_LOADENS4_14ComposedLayoutINS4_7SwizzleILi2ELi4ELi3EEENS4_18smem_ptr_flag_bitsILi16EEENSU_INS5_IJNSA_ILi8EEESH_EEENS5_IJSH_SB_EEEEEEEvNS4_8identityES13_S1D_vS1E_EENS_8epilogue10collective6detail29Sm90TmaWarpSpecializedAdapterINS1H_15DefaultEpilogueISJ_SK_SK_NS1G_6thread17LinearCombinationISJ_Li1EffLNS1L_9ScaleType4KindE0ELNS_15FloatRoundStyleE2ESJ_EENS1_15EpilogueDefaultEEEEEvvEEEEvNT_6ParamsE --------------------------
	.section	.nv.constant0._ZN7cutlass13device_kernelINS_4gemm6kernel13GemmUniversalIN4cute5tupleIJiiiiEEENS1_10collective13CollectiveMmaINS1_34MainloopSm90TmaGmmaWarpSpecializedILi9ENS5_IJNS4_1CILi1EEESB_SB_EEENS1_35KernelTmaWarpSpecializedCooperativeEEENS5_IJNSA_ILi128EEENSA_ILi240EEENSA_ILi32EEEEEENS_6half_tENS5_IJlSB_lEEESJ_SK_NS4_8TiledMMAINS4_8MMA_AtomIJNS4_4SM904GMMA25MMA_64x16x16_F32F16F16_SSILNSO_5MajorE0ELSQ_0ELNSO_7ScaleInE1ELSR_1EEEEEENS4_6LayoutINS5_IJNSA_ILi2EEESB_SB_EEENS5_IJSB_NSA_ILi0EEESX_EEEEENS5_IJNS4_10UnderscoreES10_S10_EEEEENS4_13SM90_TMA_LOADENS4_14ComposedLayoutINS4_7SwizzleILi2ELi4ELi3EEENS4_18smem_ptr_flag_bitsILi16EEENSU_INS5_IJNSA_ILi8EEESH_EEENS5_IJSH_SB_EEEEEEEvNS4_8identityES13_S1D_vS1E_EENS_8epilogue10collective6detail29Sm90TmaWarpSpecializedAdapterINS1H_15DefaultEpilogueISJ_SK_SK_NS1G_6thread17LinearCombinationISJ_Li1EffLNS1L_9ScaleType4KindE0ELNS_15FloatRoundStyleE2ESJ_EENS1_15EpilogueDefaultEEEEEvvEEEEvNT_6ParamsE,"a",@progbits
	.sectionflags	@""
	.align	4
.nv.constant0._ZN7cutlass13device_kernelINS_4gemm6kernel13GemmUniversalIN4cute5tupleIJiiiiEEENS1_10collective13CollectiveMmaINS1_34MainloopSm90TmaGmmaWarpSpecializedILi9ENS5_IJNS4_1CILi1EEESB_SB_EEENS1_35KernelTmaWarpSpecializedCooperativeEEENS5_IJNSA_ILi128EEENSA_ILi240EEENSA_ILi32EEEEEENS_6half_tENS5_IJlSB_lEEESJ_SK_NS4_8TiledMMAINS4_8MMA_AtomIJNS4_4SM904GMMA25MMA_64x16x16_F32F16F16_SSILNSO_5MajorE0ELSQ_0ELNSO_7ScaleInE1ELSR_1EEEEEENS4_6LayoutINS5_IJNSA_ILi2EEESB_SB_EEENS5_IJSB_NSA_ILi0EEESX_EEEEENS5_IJNS4_10UnderscoreES10_S10_EEEEENS4_13SM90_TMA_LOADENS4_14ComposedLayoutINS4_7SwizzleILi2ELi4ELi3EEENS4_18smem_ptr_flag_bitsILi16EEENSU_INS5_IJNSA_ILi8EEESH_EEENS5_IJSH_SB_EEEEEEEvNS4_8identityES13_S1D_vS1E_EENS_8epilogue10collective6detail29Sm90TmaWarpSpecializedAdapterINS1H_15DefaultEpilogueISJ_SK_SK_NS1G_6thread17LinearCombinationISJ_Li1EffLNS1L_9ScaleType4KindE0ELNS_15FloatRoundStyleE2ESJ_EENS1_15EpilogueDefaultEEEEEvvEEEEvNT_6ParamsE:
	.zero		1664


//--------------------- SYMBOLS --------------------------

	.type		.nv.reservedSmem.offset0,@object
	.size		.nv.reservedSmem.offset0,0x4
	.type		__assertfail,@function
